// auto-generated by cutlass_sweep.gemm — config: {"arch": "sm_90", "cluster_m": 1, "cluster_n": 1, "dtype": "fp16", "dtype_b": "fp16", "layout": "nt", "stages": 0, "tile_k": 16, "tile_m": 256, "tile_n": 176}
#include "cutlass/cutlass.h"
#include "cutlass/gemm/collective/collective_builder.hpp"
#include "cutlass/gemm/device/gemm_universal_adapter.h"
#include "cutlass/gemm/kernel/gemm_universal.hpp"
#include "cutlass/epilogue/collective/collective_builder.hpp"

using ElemA = cutlass::half_t;
using ElemB = cutlass::half_t;
using ElemCD = cutlass::half_t;
using Acc  = float;
using TileShape    = cute::Shape<cute::_256, cute::_176, cute::_16>;
using ClusterShape = cute::Shape<cute::_1, cute::_1, cute::_1>;

using CollectiveEpilogue = typename cutlass::epilogue::collective::CollectiveBuilder<
    cutlass::arch::Sm90, cutlass::arch::OpClassTensorOp,
    TileShape, ClusterShape,
    cutlass::epilogue::collective::EpilogueTileAuto,
    Acc, Acc,
    ElemCD, cutlass::layout::RowMajor, 128 / cutlass::sizeof_bits<ElemCD>::value,
    ElemCD, cutlass::layout::RowMajor, 128 / cutlass::sizeof_bits<ElemCD>::value,
    cutlass::epilogue::collective::EpilogueScheduleAuto
  >::CollectiveOp;

using CollectiveMainloop = typename cutlass::gemm::collective::CollectiveBuilder<
    cutlass::arch::Sm90, cutlass::arch::OpClassTensorOp,
    ElemA, cutlass::layout::RowMajor, 128 / cutlass::sizeof_bits<ElemA>::value,
    ElemB, cutlass::layout::ColumnMajor, 128 / cutlass::sizeof_bits<ElemB>::value,
    Acc,
    TileShape, ClusterShape,
    cutlass::gemm::collective::StageCountAutoCarveout<static_cast<int>(sizeof(typename CollectiveEpilogue::SharedStorage))>,
    cutlass::gemm::collective::KernelScheduleAuto
  >::CollectiveOp;

using GemmKernel = cutlass::gemm::kernel::GemmUniversal<
    cute::Shape<int,int,int,int>,
    CollectiveMainloop,
    CollectiveEpilogue
>;
using Gemm = cutlass::gemm::device::GemmUniversalAdapter<GemmKernel>;

// Force the device kernel symbol into the cubin without needing a host main.
auto* _anchor = &cutlass::device_kernel<GemmKernel>;


// ===== COMPILED SASS (sm_90a) =====

	.target	sm_90a

	.elftype	@"ET_EXEC"


//--------------------- .note.nv.tkinfo           --------------------------
	.section	.note.nv.tkinfo,"",@"SHT_NOTE"
	.sectionflags	@"SHF_NOTE_NV_TKINFO"
	.tkinfo
        /*0018*/ 	.word	0x00000002
        /*0030*/ 	.string	""
        /*0030*/ 	.string	"ptxas"
        /*0030*/ 	.string	"Cuda compilation tools, release 13.0, V13.0.88"
        /*0030*/ 	.string	"Build cuda_13.0.r13.0/compiler.36424714_0"
        /*0030*/ 	.string	"-arch sm_90a -m 64 "



//--------------------- .note.nv.cuinfo           --------------------------
	.section	.note.nv.cuinfo,"",@"SHT_NOTE"
	.sectionflags	@"SHF_NOTE_NV_CUINFO"
        /*0018*/ 	.short	0x0002
        /*001a*/ 	.short	0x005a
        /*001c*/ 	.short	0x0082
	.zero		2


//--------------------- .nv.info                  --------------------------
	.section	.nv.info,"",@"SHT_CUDA_INFO"
	.align	4


	//----- nvinfo : EIATTR_REGCOUNT
	.align		4
        /*0000*/ 	.byte	0x04, 0x2f
        /*0002*/ 	.short	(.L_15 - .L_14)
	.align		4
.L_14:
        /*0004*/ 	.word	index@(_ZN7cutlass13device_kernelINS_4gemm6kernel13GemmUniversalIN4cute5tupleIJiiiiEEENS1_10collective13CollectiveMmaINS1_34MainloopSm90TmaGmmaWarpSpecializedILi16ENS5_IJNS4_1CILi1EEESB_SB_EEENS1_35KernelTmaWarpSpecializedCooperativeEEENS5_IJNSA_ILi256EEENSA_ILi176EEENSA_ILi16EEEEEENS_6half_tENS5_IJlSB_lEEESJ_SK_NS4_8TiledMMAINS4_8MMA_AtomIJNS4_4SM904GMMA25MMA_64x16x16_F32F16F16_SSILNSO_5MajorE0ELSQ_0ELNSO_7ScaleInE1ELSR_1EEEEEENS4_6LayoutINS5_IJNSA_ILi2EEESB_SB_EEENS5_IJSB_NSA_ILi0EEESX_EEEEENS5_IJNS4_10UnderscoreES10_S10_EEEEENS4_13SM90_TMA_LOADENS4_14ComposedLayoutINS4_7SwizzleILi1ELi4ELi3EEENS4_18smem_ptr_flag_bitsILi16EEENSU_INS5_IJNSA_ILi8EEESH_EEENS5_IJSH_SB_EEEEEEEvNS4_8identityES13_S1D_vS1E_EENS_8epilogue10collective6detail29Sm90TmaWarpSpecializedAdapterINS1H_15DefaultEpilogueISJ_SK_SK_NS1G_6thread17LinearCombinationISJ_Li1EffLNS1L_9ScaleType4KindE0ELNS_15FloatRoundStyleE2ESJ_EENS1_15EpilogueDefaultEEEEEvvEEEEvNT_6ParamsE)
        /*0008*/ 	.word	0x000000a8


	//----- nvinfo : EIATTR_FRAME_SIZE
	.align		4
.L_15:
        /*000c*/ 	.byte	0x04, 0x11
        /*000e*/ 	.short	(.L_17 - .L_16)
	.align		4
.L_16:
        /*0010*/ 	.word	index@(_ZN7cutlass13device_kernelINS_4gemm6kernel13GemmUniversalIN4cute5tupleIJiiiiEEENS1_10collective13CollectiveMmaINS1_34MainloopSm90TmaGmmaWarpSpecializedILi16ENS5_IJNS4_1CILi1EEESB_SB_EEENS1_35KernelTmaWarpSpecializedCooperativeEEENS5_IJNSA_ILi256EEENSA_ILi176EEENSA_ILi16EEEEEENS_6half_tENS5_IJlSB_lEEESJ_SK_NS4_8TiledMMAINS4_8MMA_AtomIJNS4_4SM904GMMA25MMA_64x16x16_F32F16F16_SSILNSO_5MajorE0ELSQ_0ELNSO_7ScaleInE1ELSR_1EEEEEENS4_6LayoutINS5_IJNSA_ILi2EEESB_SB_EEENS5_IJSB_NSA_ILi0EEESX_EEEEENS5_IJNS4_10UnderscoreES10_S10_EEEEENS4_13SM90_TMA_LOADENS4_14ComposedLayoutINS4_7SwizzleILi1ELi4ELi3EEENS4_18smem_ptr_flag_bitsILi16EEENSU_INS5_IJNSA_ILi8EEESH_EEENS5_IJSH_SB_EEEEEEEvNS4_8identityES13_S1D_vS1E_EENS_8epilogue10collective6detail29Sm90TmaWarpSpecializedAdapterINS1H_15DefaultEpilogueISJ_SK_SK_NS1G_6thread17LinearCombinationISJ_Li1EffLNS1L_9ScaleType4KindE0ELNS_15FloatRoundStyleE2ESJ_EENS1_15EpilogueDefaultEEEEEvvEEEEvNT_6ParamsE)
        /*0014*/ 	.word	0x00000000


	//----- nvinfo : EIATTR_MIN_STACK_SIZE
	.align		4
.L_17:
        /*0018*/ 	.byte	0x04, 0x12
        /*001a*/ 	.short	(.L_19 - .L_18)
	.align		4
.L_18:
        /*001c*/ 	.word	index@(_ZN7cutlass13device_kernelINS_4gemm6kernel13GemmUniversalIN4cute5tupleIJiiiiEEENS1_10collective13CollectiveMmaINS1_34MainloopSm90TmaGmmaWarpSpecializedILi16ENS5_IJNS4_1CILi1EEESB_SB_EEENS1_35KernelTmaWarpSpecializedCooperativeEEENS5_IJNSA_ILi256EEENSA_ILi176EEENSA_ILi16EEEEEENS_6half_tENS5_IJlSB_lEEESJ_SK_NS4_8TiledMMAINS4_8MMA_AtomIJNS4_4SM904GMMA25MMA_64x16x16_F32F16F16_SSILNSO_5MajorE0ELSQ_0ELNSO_7ScaleInE1ELSR_1EEEEEENS4_6LayoutINS5_IJNSA_ILi2EEESB_SB_EEENS5_IJSB_NSA_ILi0EEESX_EEEEENS5_IJNS4_10UnderscoreES10_S10_EEEEENS4_13SM90_TMA_LOADENS4_14ComposedLayoutINS4_7SwizzleILi1ELi4ELi3EEENS4_18smem_ptr_flag_bitsILi16EEENSU_INS5_IJNSA_ILi8EEESH_EEENS5_IJSH_SB_EEEEEEEvNS4_8identityES13_S1D_vS1E_EENS_8epilogue10collective6detail29Sm90TmaWarpSpecializedAdapterINS1H_15DefaultEpilogueISJ_SK_SK_NS1G_6thread17LinearCombinationISJ_Li1EffLNS1L_9ScaleType4KindE0ELNS_15FloatRoundStyleE2ESJ_EENS1_15EpilogueDefaultEEEEEvvEEEEvNT_6ParamsE)
        /*0020*/ 	.word	0x00000000
.L_19:


//--------------------- .nv.compat                --------------------------
	.section	.nv.compat,"",@"SHT_CUDA_COMPAT_INFO"
	.align	4
        /*0000*/ 	.byte	0x02, 0x09, 0x01, 0x00, 0x02, 0x02, 0x04, 0x00, 0x02, 0x05, 0x05, 0x00, 0x03, 0x07, 0x01, 0x01
        /*0010*/ 	.byte	0x02, 0x03, 0x01, 0x00, 0x02, 0x06, 0x01, 0x00, 0x04, 0x0b, 0x08, 0x00, 0x00, 0x00, 0x00, 0x00
        /*0020*/ 	.byte	0x00, 0x00, 0x00, 0x00


//--------------------- .nv.info._ZN7cutlass13device_kernelINS_4gemm6kernel13GemmUniversalIN4cute5tupleIJiiiiEEENS1_10collective13CollectiveMmaINS1_34MainloopSm90TmaGmmaWarpSpecializedILi16ENS5_IJNS4_1CILi1EEESB_SB_EEENS1_35KernelTmaWarpSpecializedCooperativeEEENS5_IJNSA_ILi256EEENSA_ILi176EEENSA_ILi16EEEEEENS_6half_tENS5_IJlSB_lEEESJ_SK_NS4_8TiledMMAINS4_8MMA_AtomIJNS4_4SM904GMMA25MMA_64x16x16_F32F16F16_SSILNSO_5MajorE0ELSQ_0ELNSO_7ScaleInE1ELSR_1EEEEEENS4_6LayoutINS5_IJNSA_ILi2EEESB_SB_EEENS5_IJSB_NSA_ILi0EEESX_EEEEENS5_IJNS4_10UnderscoreES10_S10_EEEEENS4_13SM90_TMA_LOADENS4_14ComposedLayoutINS4_7SwizzleILi1ELi4ELi3EEENS4_18smem_ptr_flag_bitsILi16EEENSU_INS5_IJNSA_ILi8EEESH_EEENS5_IJSH_SB_EEEEEEEvNS4_8identityES13_S1D_vS1E_EENS_8epilogue10collective6detail29Sm90TmaWarpSpecializedAdapterINS1H_15DefaultEpilogueISJ_SK_SK_NS1G_6thread17LinearCombinationISJ_Li1EffLNS1L_9ScaleType4KindE0ELNS_15FloatRoundStyleE2ESJ_EENS1_15EpilogueDefaultEEEEEvvEEEEvNT_6ParamsE --------------------------
	.section	.nv.info._ZN7cutlass13device_kernelINS_4gemm6kernel13GemmUniversalIN4cute5tupleIJiiiiEEENS1_10collective13CollectiveMmaINS1_34MainloopSm90TmaGmmaWarpSpecializedILi16ENS5_IJNS4_1CILi1EEESB_SB_EEENS1_35KernelTmaWarpSpecializedCooperativeEEENS5_IJNSA_ILi256EEENSA_ILi176EEENSA_ILi16EEEEEENS_6half_tENS5_IJlSB_lEEESJ_SK_NS4_8TiledMMAINS4_8MMA_AtomIJNS4_4SM904GMMA25MMA_64x16x16_F32F16F16_SSILNSO_5MajorE0ELSQ_0ELNSO_7ScaleInE1ELSR_1EEEEEENS4_6LayoutINS5_IJNSA_ILi2EEESB_SB_EEENS5_IJSB_NSA_ILi0EEESX_EEEEENS5_IJNS4_10UnderscoreES10_S10_EEEEENS4_13SM90_TMA_LOADENS4_14ComposedLayoutINS4_7SwizzleILi1ELi4ELi3EEENS4_18smem_ptr_flag_bitsILi16EEENSU_INS5_IJNSA_ILi8EEESH_EEENS5_IJSH_SB_EEEEEEEvNS4_8identityES13_S1D_vS1E_EENS_8epilogue10collective6detail29Sm90TmaWarpSpecializedAdapterINS1H_15DefaultEpilogueISJ_SK_SK_NS1G_6thread17LinearCombinationISJ_Li1EffLNS1L_9ScaleType4KindE0ELNS_15FloatRoundStyleE2ESJ_EENS1_15EpilogueDefaultEEEEEvvEEEEvNT_6ParamsE,"",@"SHT_CUDA_INFO"
	.sectionflags	@""
	.align	4


	//----- nvinfo : EIATTR_CUDA_API_VERSION
	.align		4
        /*0000*/ 	.byte	0x04, 0x37
        /*0002*/ 	.short	(.L_21 - .L_20)
.L_20:
        /*0004*/ 	.word	0x00000082


	//----- nvinfo : EIATTR_KPARAM_INFO
	.align		4
.L_21:
        /*0008*/ 	.byte	0x04, 0x17
        /*000a*/ 	.short	(.L_23 - .L_22)
.L_22:
        /*000c*/ 	.word	0x00000000
        /*0010*/ 	.short	0x0000
        /*0012*/ 	.short	0x0070
        /*0014*/ 	.byte	0x00, 0xf0, 0x01, 0x10


	//----- nvinfo : EIATTR_SPARSE_MMA_MASK
	.align		4
.L_23:
        /*0018*/ 	.byte	0x03, 0x50
        /*001a*/ 	.short	0x0000


	//----- nvinfo : EIATTR_MAXREG_COUNT
	.align		4
        /*001c*/ 	.byte	0x03, 0x1b
        /*001e*/ 	.short	0x00a8


	//----- nvinfo : EIATTR_NUM_BARRIERS
	.align		4
        /*0020*/ 	.byte	0x02, 0x4c
        /*0022*/ 	.byte	0x01
	.zero		1


	//----- nvinfo : EIATTR_EXTERNS
	.align		4
        /*0024*/ 	.byte	0x04, 0x0f
        /*0026*/ 	.short	(.L_25 - .L_24)


	//   ....[0]....
	.align		4
.L_24:
        /*0028*/ 	.word	index@(__assertfail)


	//----- nvinfo : EIATTR_MERCURY_ISA_VERSION
	.align		4
.L_25:
        /*002c*/ 	.byte	0x03, 0x5f
        /*002e*/ 	.short	0x0101


	//----- nvinfo : EIATTR_INT_WARP_WIDE_INSTR_OFFSETS
	.align		4
        /*0030*/ 	.byte	0x04, 0x31
        /*0032*/ 	.short	(.L_27 - .L_26)


	//   ....[0]....
.L_26:
        /*0034*/ 	.word	0x00000570


	//   ....[1]....
        /*0038*/ 	.word	0x00000580


	//   ....[2]....
        /*003c*/ 	.word	0x00000660


	//----- nvinfo : EIATTR_COOP_GROUP_MASK_REGIDS
	.align		4
.L_27:
        /*0040*/ 	.byte	0x04, 0x29
        /*0042*/ 	.short	(.L_29 - .L_28)


	//   ....[0]....
.L_28:
        /*0044*/ 	.word	0xffffffff


	//   ....[1]....
        /*0048*/ 	.word	0xffffffff


	//   ....[2]....
        /*004c*/ 	.word	0xffffffff


	//   ....[3]....
        /*0050*/ 	.word	0xffffffff


	//   ....[4]....
        /*0054*/ 	.word	0xffffffff


	//----- nvinfo : EIATTR_COOP_GROUP_INSTR_OFFSETS
	.align		4
.L_29:
        /*0058*/ 	.byte	0x04, 0x28
        /*005a*/ 	.short	(.L_31 - .L_30)


	//   ....[0]....
.L_30:
        /*005c*/ 	.word	0x00000060


	//   ....[1]....
        /*0060*/ 	.word	0x00000070


	//   ....[2]....
        /*0064*/ 	.word	0x00000130


	//   ....[3]....
        /*0068*/ 	.word	0x00000470


	//   ....[4]....
        /*006c*/ 	.word	0x00001150


	//----- nvinfo : EIATTR_REG_RECONFIG
	.align		4
.L_31:
        /*0070*/ 	.byte	0x01, 0x54
	.zero		2


	//----- nvinfo : EIATTR_SYSCALL_OFFSETS
	.align		4
        /*0074*/ 	.byte	0x04, 0x46
        /*0076*/ 	.short	(.L_33 - .L_32)


	//   ....[0]....
.L_32:
        /*0078*/ 	.word	0x00001300


	//----- nvinfo : EIATTR_MBARRIER_INSTR_OFFSETS
	.align		4
.L_33:
        /*007c*/ 	.byte	0x04, 0x39
        /*007e*/ 	.short	(.L_35 - .L_34)


	//   ....[0]....
.L_34:
        /*0080*/ 	.word	0x00000250
        /*0084*/ 	.word	0x000000ff
        /*0088*/ 	.word	0x00000000
        /*008c*/ 	.short	0x0100
        /*008e*/ 	.byte	0x08
	.zero		1


	//   ....[1]....
        /*0090*/ 	.word	0x00000260
        /*0094*/ 	.word	0x000000ff
        /*0098*/ 	.word	0x00000080
        /*009c*/ 	.short	0x0100
        /*009e*/ 	.byte	0x08
	.zero		1


	//   ....[2]....
        /*00a0*/ 	.word	0x00000270
        /*00a4*/ 	.word	0x000000ff
        /*00a8*/ 	.word	0x00000008
        /*00ac*/ 	.short	0x0100
        /*00ae*/ 	.byte	0x08
	.zero		1


	//   ....[3]....
        /*00b0*/ 	.word	0x00000280
        /*00b4*/ 	.word	0x000000ff
        /*00b8*/ 	.word	0x00000088
        /*00bc*/ 	.short	0x0100
        /*00be*/ 	.byte	0x08
	.zero		1


	//   ....[4]....
        /*00c0*/ 	.word	0x00000290
        /*00c4*/ 	.word	0x000000ff
        /*00c8*/ 	.word	0x00000010
        /*00cc*/ 	.short	0x0100
        /*00ce*/ 	.byte	0x08
	.zero		1


	//   ....[5]....
        /*00d0*/ 	.word	0x000002a0
        /*00d4*/ 	.word	0x000000ff
        /*00d8*/ 	.word	0x00000090
        /*00dc*/ 	.short	0x0100
        /*00de*/ 	.byte	0x08
	.zero		1


	//   ....[6]....
        /*00e0*/ 	.word	0x000002b0
        /*00e4*/ 	.word	0x000000ff
        /*00e8*/ 	.word	0x00000018
        /*00ec*/ 	.short	0x0100
        /*00ee*/ 	.byte	0x08
	.zero		1


	//   ....[7]....
        /*00f0*/ 	.word	0x000002c0
        /*00f4*/ 	.word	0x000000ff
        /*00f8*/ 	.word	0x00000098
        /*00fc*/ 	.short	0x0100
        /*00fe*/ 	.byte	0x08
	.zero		1


	//   ....[8]....
        /*0100*/ 	.word	0x000002d0
        /*0104*/ 	.word	0x000000ff
        /*0108*/ 	.word	0x00000020
        /*010c*/ 	.short	0x0100
        /*010e*/ 	.byte	0x08
	.zero		1


	//   ....[9]....
        /*0110*/ 	.word	0x000002e0
        /*0114*/ 	.word	0x000000ff
        /*0118*/ 	.word	0x000000a0
        /*011c*/ 	.short	0x0100
        /*011e*/ 	.byte	0x08
	.zero		1


	//   ....[10]....
        /*0120*/ 	.word	0x000002f0
        /*0124*/ 	.word	0x000000ff
        /*0128*/ 	.word	0x00000028
        /*012c*/ 	.short	0x0100
        /*012e*/ 	.byte	0x08
	.zero		1


	//   ....[11]....
        /*0130*/ 	.word	0x00000300
        /*0134*/ 	.word	0x000000ff
        /*0138*/ 	.word	0x000000a8
        /*013c*/ 	.short	0x0100
        /*013e*/ 	.byte	0x08
	.zero		1


	//   ....[12]....
        /*0140*/ 	.word	0x00000310
        /*0144*/ 	.word	0x000000ff
        /*0148*/ 	.word	0x00000030
        /*014c*/ 	.short	0x0100
        /*014e*/ 	.byte	0x08
	.zero		1


	//   ....[13]....
        /*0150*/ 	.word	0x00000320
        /*0154*/ 	.word	0x000000ff
        /*0158*/ 	.word	0x000000b0
        /*015c*/ 	.short	0x0100
        /*015e*/ 	.byte	0x08
	.zero		1


	//   ....[14]....
        /*0160*/ 	.word	0x00000330
        /*0164*/ 	.word	0x000000ff
        /*0168*/ 	.word	0x00000038
        /*016c*/ 	.short	0x0100
        /*016e*/ 	.byte	0x08
	.zero		1


	//   ....[15]....
        /*0170*/ 	.word	0x00000340
        /*0174*/ 	.word	0x000000ff
        /*0178*/ 	.word	0x000000b8
        /*017c*/ 	.short	0x0100
        /*017e*/ 	.byte	0x08
	.zero		1


	//   ....[16]....
        /*0180*/ 	.word	0x00000350
        /*0184*/ 	.word	0x000000ff
        /*0188*/ 	.word	0x00000040
        /*018c*/ 	.short	0x0100
        /*018e*/ 	.byte	0x08
	.zero		1


	//   ....[17]....
        /*0190*/ 	.word	0x00000360
        /*0194*/ 	.word	0x000000ff
        /*0198*/ 	.word	0x000000c0
        /*019c*/ 	.short	0x0100
        /*019e*/ 	.byte	0x08
	.zero		1


	//   ....[18]....
        /*01a0*/ 	.word	0x00000370
        /*01a4*/ 	.word	0x000000ff
        /*01a8*/ 	.word	0x00000048
        /*01ac*/ 	.short	0x0100
        /*01ae*/ 	.byte	0x08
	.zero		1


	//   ....[19]....
        /*01b0*/ 	.word	0x00000380
        /*01b4*/ 	.word	0x000000ff
        /*01b8*/ 	.word	0x000000c8
        /*01bc*/ 	.short	0x0100
        /*01be*/ 	.byte	0x08
	.zero		1


	//   ....[20]....
        /*01c0*/ 	.word	0x00000390
        /*01c4*/ 	.word	0x000000ff
        /*01c8*/ 	.word	0x00000050
        /*01cc*/ 	.short	0x0100
        /*01ce*/ 	.byte	0x08
	.zero		1


	//   ....[21]....
        /*01d0*/ 	.word	0x000003a0
        /*01d4*/ 	.word	0x000000ff
        /*01d8*/ 	.word	0x000000d0
        /*01dc*/ 	.short	0x0100
        /*01de*/ 	.byte	0x08
	.zero		1


	//   ....[22]....
        /*01e0*/ 	.word	0x000003b0
        /*01e4*/ 	.word	0x000000ff
        /*01e8*/ 	.word	0x00000058
        /*01ec*/ 	.short	0x0100
        /*01ee*/ 	.byte	0x08
	.zero		1


	//   ....[23]....
        /*01f0*/ 	.word	0x000003c0
        /*01f4*/ 	.word	0x000000ff
        /*01f8*/ 	.word	0x000000d8
        /*01fc*/ 	.short	0x0100
        /*01fe*/ 	.byte	0x08
	.zero		1


	//   ....[24]....
        /*0200*/ 	.word	0x000003d0
        /*0204*/ 	.word	0x000000ff
        /*0208*/ 	.word	0x00000060
        /*020c*/ 	.short	0x0100
        /*020e*/ 	.byte	0x08
	.zero		1


	//   ....[25]....
        /*0210*/ 	.word	0x000003e0
        /*0214*/ 	.word	0x000000ff
        /*0218*/ 	.word	0x000000e0
        /*021c*/ 	.short	0x0100
        /*021e*/ 	.byte	0x08
	.zero		1


	//   ....[26]....
        /*0220*/ 	.word	0x000003f0
        /*0224*/ 	.word	0x000000ff
        /*0228*/ 	.word	0x00000068
        /*022c*/ 	.short	0x0100
        /*022e*/ 	.byte	0x08
	.zero		1


	//   ....[27]....
        /*0230*/ 	.word	0x00000400
        /*0234*/ 	.word	0x000000ff
        /*0238*/ 	.word	0x000000e8
        /*023c*/ 	.short	0x0100
        /*023e*/ 	.byte	0x08
	.zero		1


	//   ....[28]....
        /*0240*/ 	.word	0x00000410
        /*0244*/ 	.word	0x000000ff
        /*0248*/ 	.word	0x00000070
        /*024c*/ 	.short	0x0100
        /*024e*/ 	.byte	0x08
	.zero		1


	//   ....[29]....
        /*0250*/ 	.word	0x00000420
        /*0254*/ 	.word	0x000000ff
        /*0258*/ 	.word	0x000000f0
        /*025c*/ 	.short	0x0100
        /*025e*/ 	.byte	0x08
	.zero		1


	//   ....[30]....
        /*0260*/ 	.word	0x00000430
        /*0264*/ 	.word	0x000000ff
        /*0268*/ 	.word	0x00000078
        /*026c*/ 	.short	0x0100
        /*026e*/ 	.byte	0x08
	.zero		1


	//   ....[31]....
        /*0270*/ 	.word	0x00000440
        /*0274*/ 	.word	0x000000ff
        /*0278*/ 	.word	0x000000f8
        /*027c*/ 	.short	0x0100
        /*027e*/ 	.byte	0x08
	.zero		1


	//   ....[32]....
        /*0280*/ 	.word	0x000006d0
        /*0284*/ 	.word	0x000000ff
        /*0288*/ 	.word	0x00000110
        /*028c*/ 	.short	0x0100
        /*028e*/ 	.byte	0x06
	.zero		1


	//   ....[33]....
        /*0290*/ 	.word	0x00000730
        /*0294*/ 	.word	0x000000ff
        /*0298*/ 	.word	0x00000118
        /*029c*/ 	.short	0x0100
        /*029e*/ 	.byte	0x06
	.zero		1


	//   ....[34]....
        /*02a0*/ 	.word	0x00001380
        /*02a4*/ 	.word	0x00000003
        /*02a8*/ 	.word	0x00000000
        /*02ac*/ 	.short	0x010a
        /*02ae*/ 	.byte	0x3f
	.zero		1


	//   ....[35]....
        /*02b0*/ 	.word	0x000013c0
        /*02b4*/ 	.word	0x00000003
        /*02b8*/ 	.word	0x00000000
        /*02bc*/ 	.short	0x010a
        /*02be*/ 	.byte	0x3f
	.zero		1


	//   ....[36]....
        /*02c0*/ 	.word	0x00001dc0
        /*02c4*/ 	.word	0x000000ff
        /*02c8*/ 	.word	0x00000000
        /*02cc*/ 	.short	0x010a
        /*02ce*/ 	.byte	0x04
	.zero		1


	//   ....[37]....
        /*02d0*/ 	.word	0x00001e00
        /*02d4*/ 	.word	0x000000ff
        /*02d8*/ 	.word	0x00000000
        /*02dc*/ 	.short	0x010a
        /*02de*/ 	.byte	0x04
	.zero		1


	//   ....[38]....
        /*02e0*/ 	.word	0x000026d0
        /*02e4*/ 	.word	0x000000ff
        /*02e8*/ 	.word	0x00000000
        /*02ec*/ 	.short	0x0101
        /*02ee*/ 	.byte	0x04
	.zero		1


	//   ....[39]....
        /*02f0*/ 	.word	0x00002870
        /*02f4*/ 	.word	0x000000ff
        /*02f8*/ 	.word	0x00000000
        /*02fc*/ 	.short	0x0101
        /*02fe*/ 	.byte	0x04
	.zero		1


	//   ....[40]....
        /*0300*/ 	.word	0x0000e270
        /*0304*/ 	.word	0x0000000c
        /*0308*/ 	.word	0x00000080
        /*030c*/ 	.short	0x010a
        /*030e*/ 	.byte	0x3f
	.zero		1


	//   ....[41]....
        /*0310*/ 	.word	0x0000e630
        /*0314*/ 	.word	0x00000005
        /*0318*/ 	.word	0x00000118
        /*031c*/ 	.short	0x0101
        /*031e*/ 	.byte	0x3f
	.zero		1


	//   ....[42]....
        /*0320*/ 	.word	0x0000ed60
        /*0324*/ 	.word	0x00000007
        /*0328*/ 	.word	0x00000000
        /*032c*/ 	.short	0x010a
        /*032e*/ 	.byte	0x3f
	.zero		1


	//   ....[43]....
        /*0330*/ 	.word	0x0000ede0
        /*0334*/ 	.word	0x00000006
        /*0338*/ 	.word	0x00000000
        /*033c*/ 	.short	0x010a
        /*033e*/ 	.byte	0x3f
	.zero		1


	//   ....[44]....
        /*0340*/ 	.word	0x0000ee70
        /*0344*/ 	.word	0x00000007
        /*0348*/ 	.word	0x00000000
        /*034c*/ 	.short	0x010a
        /*034e*/ 	.byte	0x3f
	.zero		1


	//   ....[45]....
        /*0350*/ 	.word	0x0000ef00
        /*0354*/ 	.word	0x00000006
        /*0358*/ 	.word	0x00000000
        /*035c*/ 	.short	0x010a
        /*035e*/ 	.byte	0x3f
	.zero		1


	//   ....[46]....
        /*0360*/ 	.word	0x0000ef90
        /*0364*/ 	.word	0x00000007
        /*0368*/ 	.word	0x00000000
        /*036c*/ 	.short	0x010a
        /*036e*/ 	.byte	0x3f
	.zero		1


	//   ....[47]....
        /*0370*/ 	.word	0x0000f020
        /*0374*/ 	.word	0x00000006
        /*0378*/ 	.word	0x00000000
        /*037c*/ 	.short	0x010a
        /*037e*/ 	.byte	0x3f
	.zero		1


	//   ....[48]....
        /*0380*/ 	.word	0x0000f0b0
        /*0384*/ 	.word	0x00000007
        /*0388*/ 	.word	0x00000000
        /*038c*/ 	.short	0x010a
        /*038e*/ 	.byte	0x3f
	.zero		1


	//   ....[49]....
        /*0390*/ 	.word	0x0000f140
        /*0394*/ 	.word	0x00000006
        /*0398*/ 	.word	0x00000000
        /*039c*/ 	.short	0x010a
        /*039e*/ 	.byte	0x3f
	.zero		1


	//   ....[50]....
        /*03a0*/ 	.word	0x0000f1d0
        /*03a4*/ 	.word	0x00000007
        /*03a8*/ 	.word	0x00000000
        /*03ac*/ 	.short	0x010a
        /*03ae*/ 	.byte	0x3f
	.zero		1


	//   ....[51]....
        /*03b0*/ 	.word	0x0000f260
        /*03b4*/ 	.word	0x00000006
        /*03b8*/ 	.word	0x00000000
        /*03bc*/ 	.short	0x010a
        /*03be*/ 	.byte	0x3f
	.zero		1


	//   ....[52]....
        /*03c0*/ 	.word	0x0000f2f0
        /*03c4*/ 	.word	0x00000007
        /*03c8*/ 	.word	0x00000000
        /*03cc*/ 	.short	0x010a
        /*03ce*/ 	.byte	0x3f
	.zero		1


	//   ....[53]....
        /*03d0*/ 	.word	0x0000f380
        /*03d4*/ 	.word	0x00000006
        /*03d8*/ 	.word	0x00000000
        /*03dc*/ 	.short	0x010a
        /*03de*/ 	.byte	0x3f
	.zero		1


	//   ....[54]....
        /*03e0*/ 	.word	0x0000f410
        /*03e4*/ 	.word	0x00000007
        /*03e8*/ 	.word	0x00000000
        /*03ec*/ 	.short	0x010a
        /*03ee*/ 	.byte	0x3f
	.zero		1


	//   ....[55]....
        /*03f0*/ 	.word	0x0000f4a0
        /*03f4*/ 	.word	0x00000006
        /*03f8*/ 	.word	0x00000000
        /*03fc*/ 	.short	0x010a
        /*03fe*/ 	.byte	0x3f
	.zero		1


	//   ....[56]....
        /*0400*/ 	.word	0x0000f530
        /*0404*/ 	.word	0x00000007
        /*0408*/ 	.word	0x00000000
        /*040c*/ 	.short	0x010a
        /*040e*/ 	.byte	0x3f
	.zero		1


	//   ....[57]....
        /*0410*/ 	.word	0x0000f5c0
        /*0414*/ 	.word	0x00000005
        /*0418*/ 	.word	0x00000000
        /*041c*/ 	.short	0x010a
        /*041e*/ 	.byte	0x3f
	.zero		1


	//   ....[58]....
        /*0420*/ 	.word	0x0000f620
        /*0424*/ 	.word	0x00000003
        /*0428*/ 	.word	0x00000000
        /*042c*/ 	.short	0x010a
        /*042e*/ 	.byte	0x3f
	.zero		1


	//   ....[59]....
        /*0430*/ 	.word	0x0000f680
        /*0434*/ 	.word	0x00000005
        /*0438*/ 	.word	0x00000000
        /*043c*/ 	.short	0x010a
        /*043e*/ 	.byte	0x3f
	.zero		1


	//   ....[60]....
        /*0440*/ 	.word	0x0000f750
        /*0444*/ 	.word	0x0000000c
        /*0448*/ 	.word	0x00000080
        /*044c*/ 	.short	0x010a
        /*044e*/ 	.byte	0x3f
	.zero		1


	//   ....[61]....
        /*0450*/ 	.word	0x0000f820
        /*0454*/ 	.word	0x00000007
        /*0458*/ 	.word	0x00000000
        /*045c*/ 	.short	0x010a
        /*045e*/ 	.byte	0x3f
	.zero		1


	//   ....[62]....
        /*0460*/ 	.word	0x0000f870
        /*0464*/ 	.word	0x00000006
        /*0468*/ 	.word	0x00000000
        /*046c*/ 	.short	0x010a
        /*046e*/ 	.byte	0x3f
	.zero		1


	//   ....[63]....
        /*0470*/ 	.word	0x0000f8c0
        /*0474*/ 	.word	0x00000007
        /*0478*/ 	.word	0x00000000
        /*047c*/ 	.short	0x010a
        /*047e*/ 	.byte	0x3f
	.zero		1


	//   ....[64]....
        /*0480*/ 	.word	0x0000f910
        /*0484*/ 	.word	0x00000006
        /*0488*/ 	.word	0x00000000
        /*048c*/ 	.short	0x010a
        /*048e*/ 	.byte	0x3f
	.zero		1


	//   ....[65]....
        /*0490*/ 	.word	0x0000f960
        /*0494*/ 	.word	0x00000007
        /*0498*/ 	.word	0x00000000
        /*049c*/ 	.short	0x010a
        /*049e*/ 	.byte	0x3f
	.zero		1


	//   ....[66]....
        /*04a0*/ 	.word	0x0000f9b0
        /*04a4*/ 	.word	0x00000006
        /*04a8*/ 	.word	0x00000000
        /*04ac*/ 	.short	0x010a
        /*04ae*/ 	.byte	0x3f
	.zero		1


	//   ....[67]....
        /*04b0*/ 	.word	0x0000fa00
        /*04b4*/ 	.word	0x00000007
        /*04b8*/ 	.word	0x00000000
        /*04bc*/ 	.short	0x010a
        /*04be*/ 	.byte	0x3f
	.zero		1


	//   ....[68]....
        /*04c0*/ 	.word	0x0000fa50
        /*04c4*/ 	.word	0x00000006
        /*04c8*/ 	.word	0x00000000
        /*04cc*/ 	.short	0x010a
        /*04ce*/ 	.byte	0x3f
	.zero		1


	//   ....[69]....
        /*04d0*/ 	.word	0x0000faa0
        /*04d4*/ 	.word	0x00000007
        /*04d8*/ 	.word	0x00000000
        /*04dc*/ 	.short	0x010a
        /*04de*/ 	.byte	0x3f
	.zero		1


	//   ....[70]....
        /*04e0*/ 	.word	0x0000faf0
        /*04e4*/ 	.word	0x00000006
        /*04e8*/ 	.word	0x00000000
        /*04ec*/ 	.short	0x010a
        /*04ee*/ 	.byte	0x3f
	.zero		1


	//   ....[71]....
        /*04f0*/ 	.word	0x0000fb40
        /*04f4*/ 	.word	0x00000007
        /*04f8*/ 	.word	0x00000000
        /*04fc*/ 	.short	0x010a
        /*04fe*/ 	.byte	0x3f
	.zero		1


	//   ....[72]....
        /*0500*/ 	.word	0x0000fb90
        /*0504*/ 	.word	0x00000006
        /*0508*/ 	.word	0x00000000
        /*050c*/ 	.short	0x010a
        /*050e*/ 	.byte	0x3f
	.zero		1


	//   ....[73]....
        /*0510*/ 	.word	0x0000fbe0
        /*0514*/ 	.word	0x00000007
        /*0518*/ 	.word	0x00000000
        /*051c*/ 	.short	0x010a
        /*051e*/ 	.byte	0x3f
	.zero		1


	//   ....[74]....
        /*0520*/ 	.word	0x0000fc30
        /*0524*/ 	.word	0x00000006
        /*0528*/ 	.word	0x00000000
        /*052c*/ 	.short	0x010a
        /*052e*/ 	.byte	0x3f
	.zero		1


	//   ....[75]....
        /*0530*/ 	.word	0x0000fc80
        /*0534*/ 	.word	0x00000007
        /*0538*/ 	.word	0x00000000
        /*053c*/ 	.short	0x010a
        /*053e*/ 	.byte	0x3f
	.zero		1


	//----- nvinfo : EIATTR_NUM_MBARRIERS
	.align		4
.L_35:
        /*0540*/ 	.byte	0x03, 0x38
        /*0542*/ 	.short	0x0022


	//----- nvinfo : EIATTR_EXIT_INSTR_OFFSETS
	.align		4
        /*0544*/ 	.byte	0x04, 0x1c
        /*0546*/ 	.short	(.L_37 - .L_36)


	//   ....[0]....
.L_36:
        /*0548*/ 	.word	0x00000780


	//   ....[1]....
        /*054c*/ 	.word	0x00001060


	//   ....[2]....
        /*0550*/ 	.word	0x0000d8b0


	//   ....[3]....
        /*0554*/ 	.word	0x0000df00


	//   ....[4]....
        /*0558*/ 	.word	0x0000f610


	//----- nvinfo : EIATTR_MAX_THREADS
	.align		4
.L_37:
        /*055c*/ 	.byte	0x04, 0x05
        /*055e*/ 	.short	(.L_39 - .L_38)
.L_38:
        /*0560*/ 	.word	0x00000180
        /*0564*/ 	.word	0x00000001
        /*0568*/ 	.word	0x00000001


	//----- nvinfo : EIATTR_CRS_STACK_SIZE
	.align		4
.L_39:
        /*056c*/ 	.byte	0x04, 0x1e
        /*056e*/ 	.short	(.L_41 - .L_40)
.L_40:
        /*0570*/ 	.word	0x00000000


	//----- nvinfo : EIATTR_CBANK_PARAM_SIZE
	.align		4
.L_41:
        /*0574*/ 	.byte	0x03, 0x19
        /*0576*/ 	.short	0x0470


	//----- nvinfo : EIATTR_PARAM_CBANK
	.align		4
        /*0578*/ 	.byte	0x04, 0x0a
        /*057a*/ 	.short	(.L_43 - .L_42)
	.align		4
.L_42:
        /*057c*/ 	.word	index@(.nv.constant0._ZN7cutlass13device_kernelINS_4gemm6kernel13GemmUniversalIN4cute5tupleIJiiiiEEENS1_10collective13CollectiveMmaINS1_34MainloopSm90TmaGmmaWarpSpecializedILi16ENS5_IJNS4_1CILi1EEESB_SB_EEENS1_35KernelTmaWarpSpecializedCooperativeEEENS5_IJNSA_ILi256EEENSA_ILi176EEENSA_ILi16EEEEEENS_6half_tENS5_IJlSB_lEEESJ_SK_NS4_8TiledMMAINS4_8MMA_AtomIJNS4_4SM904GMMA25MMA_64x16x16_F32F16F16_SSILNSO_5MajorE0ELSQ_0ELNSO_7ScaleInE1ELSR_1EEEEEENS4_6LayoutINS5_IJNSA_ILi2EEESB_SB_EEENS5_IJSB_NSA_ILi0EEESX_EEEEENS5_IJNS4_10UnderscoreES10_S10_EEEEENS4_13SM90_TMA_LOADENS4_14ComposedLayoutINS4_7SwizzleILi1ELi4ELi3EEENS4_18smem_ptr_flag_bitsILi16EEENSU_INS5_IJNSA_ILi8EEESH_EEENS5_IJSH_SB_EEEEEEEvNS4_8identityES13_S1D_vS1E_EENS_8epilogue10collective6detail29Sm90TmaWarpSpecializedAdapterINS1H_15DefaultEpilogueISJ_SK_SK_NS1G_6thread17LinearCombinationISJ_Li1EffLNS1L_9ScaleType4KindE0ELNS_15FloatRoundStyleE2ESJ_EENS1_15EpilogueDefaultEEEEEvvEEEEvNT_6ParamsE)
        /*0580*/ 	.short	0x0210
        /*0582*/ 	.short	0x0470


	//----- nvinfo : EIATTR_SW_WAR
	.align		4
.L_43:
        /*0584*/ 	.byte	0x04, 0x36
        /*0586*/ 	.short	(.L_45 - .L_44)
.L_44:
        /*0588*/ 	.word	0x00000008
.L_45:


//--------------------- .nv.callgraph             --------------------------
	.section	.nv.callgraph,"",@"SHT_CUDA_CALLGRAPH"
	.align	4
	.sectionentsize	8
	.align		4
        /*0000*/ 	.word	0x00000000
	.align		4
        /*0004*/ 	.word	0xffffffff
	.align		4
        /*0008*/ 	.word	index@(_ZN7cutlass13device_kernelINS_4gemm6kernel13GemmUniversalIN4cute5tupleIJiiiiEEENS1_10collective13CollectiveMmaINS1_34MainloopSm90TmaGmmaWarpSpecializedILi16ENS5_IJNS4_1CILi1EEESB_SB_EEENS1_35KernelTmaWarpSpecializedCooperativeEEENS5_IJNSA_ILi256EEENSA_ILi176EEENSA_ILi16EEEEEENS_6half_tENS5_IJlSB_lEEESJ_SK_NS4_8TiledMMAINS4_8MMA_AtomIJNS4_4SM904GMMA25MMA_64x16x16_F32F16F16_SSILNSO_5MajorE0ELSQ_0ELNSO_7ScaleInE1ELSR_1EEEEEENS4_6LayoutINS5_IJNSA_ILi2EEESB_SB_EEENS5_IJSB_NSA_ILi0EEESX_EEEEENS5_IJNS4_10UnderscoreES10_S10_EEEEENS4_13SM90_TMA_LOADENS4_14ComposedLayoutINS4_7SwizzleILi1ELi4ELi3EEENS4_18smem_ptr_flag_bitsILi16EEENSU_INS5_IJNSA_ILi8EEESH_EEENS5_IJSH_SB_EEEEEEEvNS4_8identityES13_S1D_vS1E_EENS_8epilogue10collective6detail29Sm90TmaWarpSpecializedAdapterINS1H_15DefaultEpilogueISJ_SK_SK_NS1G_6thread17LinearCombinationISJ_Li1EffLNS1L_9ScaleType4KindE0ELNS_15FloatRoundStyleE2ESJ_EENS1_15EpilogueDefaultEEEEEvvEEEEvNT_6ParamsE)
	.align		4
        /*000c*/ 	.word	index@(__assertfail)
	.align		4
        /*0010*/ 	.word	0x00000000
	.align		4
        /*0014*/ 	.word	0xfffffffe
	.align		4
        /*0018*/ 	.word	0x00000000
	.align		4
        /*001c*/ 	.word	0xfffffffd
	.align		4
        /*0020*/ 	.word	0x00000000
	.align		4
        /*0024*/ 	.word	0xfffffffc


//--------------------- .nv.constant4             --------------------------
	.section	.nv.constant4,"a",@progbits
	.align	8
	.align		8
.nv.constant4:
        /*0000*/ 	.dword	__assertfail
	.align		8
        /*0008*/ 	.dword	__unnamed_1
	.align		8
        /*0010*/ 	.dword	_ZN40_INTERNAL_d383158b_4_k_cu_6c011e40_163414cuda3std3__45__cpo5beginE
	.align		8
        /*0018*/ 	.dword	_ZN40_INTERNAL_d383158b_4_k_cu_6c011e40_163414cuda3std3__45__cpo3endE
	.align		8
        /*0020*/ 	.dword	_ZN40_INTERNAL_d383158b_4_k_cu_6c011e40_163414cuda3std3__45__cpo6cbeginE
	.align		8
        /*0028*/ 	.dword	_ZN40_INTERNAL_d383158b_4_k_cu_6c011e40_163414cuda3std3__45__cpo4cendE
	.align		8
        /*0030*/ 	.dword	_ZN40_INTERNAL_d383158b_4_k_cu_6c011e40_163414cuda3std3__442_GLOBAL__N__d383158b_4_k_cu_6c011e40_163416ignoreE
	.align		8
        /*0038*/ 	.dword	_ZN40_INTERNAL_d383158b_4_k_cu_6c011e40_163414cuda3std3__419piecewise_constructE
	.align		8
        /*0040*/ 	.dword	_ZN40_INTERNAL_d383158b_4_k_cu_6c011e40_163414cuda3std3__48in_placeE
	.align		8
        /*0048*/ 	.dword	_ZN40_INTERNAL_d383158b_4_k_cu_6c011e40_163414cuda3std6ranges3__45__cpo4swapE
	.align		8
        /*0050*/ 	.dword	_ZN40_INTERNAL_d383158b_4_k_cu_6c011e40_163414cuda3std6ranges3__45__cpo9iter_moveE
	.align		8
        /*0058*/ 	.dword	_ZN40_INTERNAL_d383158b_4_k_cu_6c011e40_163414cute7productE
	.align		8
        /*0060*/ 	.dword	_ZN40_INTERNAL_d383158b_4_k_cu_6c011e40_163414cute1_E
	.align		8
        /*0068*/ 	.dword	$str$22
	.align		8
        /*0070*/ 	.dword	$str$23


//--------------------- .text._ZN7cutlass13device_kernelINS_4gemm6kernel13GemmUniversalIN4cute5tupleIJiiiiEEENS1_10collective13CollectiveMmaINS1_34MainloopSm90TmaGmmaWarpSpecializedILi16ENS5_IJNS4_1CILi1EEESB_SB_EEENS1_35KernelTmaWarpSpecializedCooperativeEEENS5_IJNSA_ILi256EEENSA_ILi176EEENSA_ILi16EEEEEENS_6half_tENS5_IJlSB_lEEESJ_SK_NS4_8TiledMMAINS4_8MMA_AtomIJNS4_4SM904GMMA25MMA_64x16x16_F32F16F16_SSILNSO_5MajorE0ELSQ_0ELNSO_7ScaleInE1ELSR_1EEEEEENS4_6LayoutINS5_IJNSA_ILi2EEESB_SB_EEENS5_IJSB_NSA_ILi0EEESX_EEEEENS5_IJNS4_10UnderscoreES10_S10_EEEEENS4_13SM90_TMA_LOADENS4_14ComposedLayoutINS4_7SwizzleILi1ELi4ELi3EEENS4_18smem_ptr_flag_bitsILi16EEENSU_INS5_IJNSA_ILi8EEESH_EEENS5_IJSH_SB_EEEEEEEvNS4_8identityES13_S1D_vS1E_EENS_8epilogue10collective6detail29Sm90TmaWarpSpecializedAdapterINS1H_15DefaultEpilogueISJ_SK_SK_NS1G_6thread17LinearCombinationISJ_Li1EffLNS1L_9ScaleType4KindE0ELNS_15FloatRoundStyleE2ESJ_EENS1_15EpilogueDefaultEEEEEvvEEEEvNT_6ParamsE --------------------------
	.section	.text._ZN7cutlass13device_kernelINS_4gemm6kernel13GemmUniversalIN4cute5tupleIJiiiiEEENS1_10collective13CollectiveMmaINS1_34MainloopSm90TmaGmmaWarpSpecializedILi16ENS5_IJNS4_1CILi1EEESB_SB_EEENS1_35KernelTmaWarpSpecializedCooperativeEEENS5_IJNSA_ILi256EEENSA_ILi176EEENSA_ILi16EEEEEENS_6half_tENS5_IJlSB_lEEESJ_SK_NS4_8TiledMMAINS4_8MMA_AtomIJNS4_4SM904GMMA25MMA_64x16x16_F32F16F16_SSILNSO_5MajorE0ELSQ_0ELNSO_7ScaleInE1ELSR_1EEEEEENS4_6LayoutINS5_IJNSA_ILi2EEESB_SB_EEENS5_IJSB_NSA_ILi0EEESX_EEEEENS5_IJNS4_10UnderscoreES10_S10_EEEEENS4_13SM90_TMA_LOADENS4_14ComposedLayoutINS4_7SwizzleILi1ELi4ELi3EEENS4_18smem_ptr_flag_bitsILi16EEENSU_INS5_IJNSA_ILi8EEESH_EEENS5_IJSH_SB_EEEEEEEvNS4_8identityES13_S1D_vS1E_EENS_8epilogue10collective6detail29Sm90TmaWarpSpecializedAdapterINS1H_15DefaultEpilogueISJ_SK_SK_NS1G_6thread17LinearCombinationISJ_Li1EffLNS1L_9ScaleType4KindE0ELNS_15FloatRoundStyleE2ESJ_EENS1_15EpilogueDefaultEEEEEvvEEEEvNT_6ParamsE,"ax",@progbits
	.align	128
.text._ZN7cutlass13device_kernelINS_4gemm6kernel13GemmUniversalIN4cute5tupleIJiiiiEEENS1_10collective13CollectiveMmaINS1_34MainloopSm90TmaGmmaWarpSpecializedILi16ENS5_IJNS4_1CILi1EEESB_SB_EEENS1_35KernelTmaWarpSpecializedCooperativeEEENS5_IJNSA_ILi256EEENSA_ILi176EEENSA_ILi16EEEEEENS_6half_tENS5_IJlSB_lEEESJ_SK_NS4_8TiledMMAINS4_8MMA_AtomIJNS4_4SM904GMMA25MMA_64x16x16_F32F16F16_SSILNSO_5MajorE0ELSQ_0ELNSO_7ScaleInE1ELSR_1EEEEEENS4_6LayoutINS5_IJNSA_ILi2EEESB_SB_EEENS5_IJSB_NSA_ILi0EEESX_EEEEENS5_IJNS4_10UnderscoreES10_S10_EEEEENS4_13SM90_TMA_LOADENS4_14ComposedLayoutINS4_7SwizzleILi1ELi4ELi3EEENS4_18smem_ptr_flag_bitsILi16EEENSU_INS5_IJNSA_ILi8EEESH_EEENS5_IJSH_SB_EEEEEEEvNS4_8identityES13_S1D_vS1E_EENS_8epilogue10collective6detail29Sm90TmaWarpSpecializedAdapterINS1H_15DefaultEpilogueISJ_SK_SK_NS1G_6thread17LinearCombinationISJ_Li1EffLNS1L_9ScaleType4KindE0ELNS_15FloatRoundStyleE2ESJ_EENS1_15EpilogueDefaultEEEEEvvEEEEvNT_6ParamsE:
        .type           _ZN7cutlass13device_kernelINS_4gemm6kernel13GemmUniversalIN4cute5tupleIJiiiiEEENS1_10collective13CollectiveMmaINS1_34MainloopSm90TmaGmmaWarpSpecializedILi16ENS5_IJNS4_1CILi1EEESB_SB_EEENS1_35KernelTmaWarpSpecializedCooperativeEEENS5_IJNSA_ILi256EEENSA_ILi176EEENSA_ILi16EEEEEENS_6half_tENS5_IJlSB_lEEESJ_SK_NS4_8TiledMMAINS4_8MMA_AtomIJNS4_4SM904GMMA25MMA_64x16x16_F32F16F16_SSILNSO_5MajorE0ELSQ_0ELNSO_7ScaleInE1ELSR_1EEEEEENS4_6LayoutINS5_IJNSA_ILi2EEESB_SB_EEENS5_IJSB_NSA_ILi0EEESX_EEEEENS5_IJNS4_10UnderscoreES10_S10_EEEEENS4_13SM90_TMA_LOADENS4_14ComposedLayoutINS4_7SwizzleILi1ELi4ELi3EEENS4_18smem_ptr_flag_bitsILi16EEENSU_INS5_IJNSA_ILi8EEESH_EEENS5_IJSH_SB_EEEEEEEvNS4_8identityES13_S1D_vS1E_EENS_8epilogue10collective6detail29Sm90TmaWarpSpecializedAdapterINS1H_15DefaultEpilogueISJ_SK_SK_NS1G_6thread17LinearCombinationISJ_Li1EffLNS1L_9ScaleType4KindE0ELNS_15FloatRoundStyleE2ESJ_EENS1_15EpilogueDefaultEEEEEvvEEEEvNT_6ParamsE,@function
        .size           _ZN7cutlass13device_kernelINS_4gemm6kernel13GemmUniversalIN4cute5tupleIJiiiiEEENS1_10collective13CollectiveMmaINS1_34MainloopSm90TmaGmmaWarpSpecializedILi16ENS5_IJNS4_1CILi1EEESB_SB_EEENS1_35KernelTmaWarpSpecializedCooperativeEEENS5_IJNSA_ILi256EEENSA_ILi176EEENSA_ILi16EEEEEENS_6half_tENS5_IJlSB_lEEESJ_SK_NS4_8TiledMMAINS4_8MMA_AtomIJNS4_4SM904GMMA25MMA_64x16x16_F32F16F16_SSILNSO_5MajorE0ELSQ_0ELNSO_7ScaleInE1ELSR_1EEEEEENS4_6LayoutINS5_IJNSA_ILi2EEESB_SB_EEENS5_IJSB_NSA_ILi0EEESX_EEEEENS5_IJNS4_10UnderscoreES10_S10_EEEEENS4_13SM90_TMA_LOADENS4_14ComposedLayoutINS4_7SwizzleILi1ELi4ELi3EEENS4_18smem_ptr_flag_bitsILi16EEENSU_INS5_IJNSA_ILi8EEESH_EEENS5_IJSH_SB_EEEEEEEvNS4_8identityES13_S1D_vS1E_EENS_8epilogue10collective6detail29Sm90TmaWarpSpecializedAdapterINS1H_15DefaultEpilogueISJ_SK_SK_NS1G_6thread17LinearCombinationISJ_Li1EffLNS1L_9ScaleType4KindE0ELNS_15FloatRoundStyleE2ESJ_EENS1_15EpilogueDefaultEEEEEvvEEEEvNT_6ParamsE,(.L_x_441 - _ZN7cutlass13device_kernelINS_4gemm6kernel13GemmUniversalIN4cute5tupleIJiiiiEEENS1_10collective13CollectiveMmaINS1_34MainloopSm90TmaGmmaWarpSpecializedILi16ENS5_IJNS4_1CILi1EEESB_SB_EEENS1_35KernelTmaWarpSpecializedCooperativeEEENS5_IJNSA_ILi256EEENSA_ILi176EEENSA_ILi16EEEEEENS_6half_tENS5_IJlSB_lEEESJ_SK_NS4_8TiledMMAINS4_8MMA_AtomIJNS4_4SM904GMMA25MMA_64x16x16_F32F16F16_SSILNSO_5MajorE0ELSQ_0ELNSO_7ScaleInE1ELSR_1EEEEEENS4_6LayoutINS5_IJNSA_ILi2EEESB_SB_EEENS5_IJSB_NSA_ILi0EEESX_EEEEENS5_IJNS4_10UnderscoreES10_S10_EEEEENS4_13SM90_TMA_LOADENS4_14ComposedLayoutINS4_7SwizzleILi1ELi4ELi3EEENS4_18smem_ptr_flag_bitsILi16EEENSU_INS5_IJNSA_ILi8EEESH_EEENS5_IJSH_SB_EEEEEEEvNS4_8identityES13_S1D_vS1E_EENS_8epilogue10collective6detail29Sm90TmaWarpSpecializedAdapterINS1H_15DefaultEpilogueISJ_SK_SK_NS1G_6thread17LinearCombinationISJ_Li1EffLNS1L_9ScaleType4KindE0ELNS_15FloatRoundStyleE2ESJ_EENS1_15EpilogueDefaultEEEEEvvEEEEvNT_6ParamsE)
        .other          _ZN7cutlass13device_kernelINS_4gemm6kernel13GemmUniversalIN4cute5tupleIJiiiiEEENS1_10collective13CollectiveMmaINS1_34MainloopSm90TmaGmmaWarpSpecializedILi16ENS5_IJNS4_1CILi1EEESB_SB_EEENS1_35KernelTmaWarpSpecializedCooperativeEEENS5_IJNSA_ILi256EEENSA_ILi176EEENSA_ILi16EEEEEENS_6half_tENS5_IJlSB_lEEESJ_SK_NS4_8TiledMMAINS4_8MMA_AtomIJNS4_4SM904GMMA25MMA_64x16x16_F32F16F16_SSILNSO_5MajorE0ELSQ_0ELNSO_7ScaleInE1ELSR_1EEEEEENS4_6LayoutINS5_IJNSA_ILi2EEESB_SB_EEENS5_IJSB_NSA_ILi0EEESX_EEEEENS5_IJNS4_10UnderscoreES10_S10_EEEEENS4_13SM90_TMA_LOADENS4_14ComposedLayoutINS4_7SwizzleILi1ELi4ELi3EEENS4_18smem_ptr_flag_bitsILi16EEENSU_INS5_IJNSA_ILi8EEESH_EEENS5_IJSH_SB_EEEEEEEvNS4_8identityES13_S1D_vS1E_EENS_8epilogue10collective6detail29Sm90TmaWarpSpecializedAdapterINS1H_15DefaultEpilogueISJ_SK_SK_NS1G_6thread17LinearCombinationISJ_Li1EffLNS1L_9ScaleType4KindE0ELNS_15FloatRoundStyleE2ESJ_EENS1_15EpilogueDefaultEEEEEvvEEEEvNT_6ParamsE,@"STO_CUDA_ENTRY STV_DEFAULT"
_ZN7cutlass13device_kernelINS_4gemm6kernel13GemmUniversalIN4cute5tupleIJiiiiEEENS1_10collective13CollectiveMmaINS1_34MainloopSm90TmaGmmaWarpSpecializedILi16ENS5_IJNS4_1CILi1EEESB_SB_EEENS1_35KernelTmaWarpSpecializedCooperativeEEENS5_IJNSA_ILi256EEENSA_ILi176EEENSA_ILi16EEEEEENS_6half_tENS5_IJlSB_lEEESJ_SK_NS4_8TiledMMAINS4_8MMA_AtomIJNS4_4SM904GMMA25MMA_64x16x16_F32F16F16_SSILNSO_5MajorE0ELSQ_0ELNSO_7ScaleInE1ELSR_1EEEEEENS4_6LayoutINS5_IJNSA_ILi2EEESB_SB_EEENS5_IJSB_NSA_ILi0EEESX_EEEEENS5_IJNS4_10UnderscoreES10_S10_EEEEENS4_13SM90_TMA_LOADENS4_14ComposedLayoutINS4_7SwizzleILi1ELi4ELi3EEENS4_18smem_ptr_flag_bitsILi16EEENSU_INS5_IJNSA_ILi8EEESH_EEENS5_IJSH_SB_EEEEEEEvNS4_8identityES13_S1D_vS1E_EENS_8epilogue10collective6detail29Sm90TmaWarpSpecializedAdapterINS1H_15DefaultEpilogueISJ_SK_SK_NS1G_6thread17LinearCombinationISJ_Li1EffLNS1L_9ScaleType4KindE0ELNS_15FloatRoundStyleE2ESJ_EENS1_15EpilogueDefaultEEEEEvvEEEEvNT_6ParamsE:
[----:B------:R-:W0:Y:S01]  /*0000*/  LDC R1, c[0x0][0x28] ;  /* 0x00000a00ff017b82 */ /* 0x000e220000000800 */
[----:B------:R-:W1:Y:S01]  /*0010*/  S2R R3, SR_TID.X ;  /* 0x0000000000037919 */ /* 0x000e620000002100 */
[----:B------:R-:W-:Y:S01]  /*0020*/  ELECT P0, URZ, PT ;  /* 0x00000000003f782f */ /* 0x000fe20003800000 */
[----:B------:R-:W-:Y:S01]  /*0030*/  BSSY B0, `(.L_x_0) ;  /* 0x000000f000007945 */ /* 0x000fe20003800000 */
[--C-:B-1----:R-:W-:Y:S02]  /*0040*/  SHF.R.U32.HI R0, RZ, 0x5, R3.reuse ;  /* 0x00000005ff007819 */ /* 0x102fe40000011603 */
[----:B------:R-:W-:-:S03]  /*0050*/  SHF.R.U32.HI R3, RZ, 0x7, R3 ;  /* 0x00000007ff037819 */ /* 0x000fc60000011603 */
[----:B------:R-:W1:Y:S04]  /*0060*/  SHFL.IDX PT, R2, R0, RZ, 0x1f ;  /* 0x00001fff00027589 */ /* 0x000e6800000e0000 */
[----:B------:R2:W3:Y:S01]  /*0070*/  SHFL.IDX PT, R8, R3, RZ, 0x1f ;  /* 0x00001fff03087589 */ /* 0x0004e200000e0000 */
[----:B-1----:R-:W-:-:S13]  /*0080*/  ISETP.NE.OR P0, PT, R2, RZ, !P0 ;  /* 0x000000ff0200720c */ /* 0x002fda0004705670 */
[----:B0-23--:R-:W-:Y:S05]  /*0090*/  @P0 BRA `(.L_x_1) ;  /* 0x0000000000200947 */ /* 0x00dfea0003800000 */
[----:B------:R-:W-:Y:S02]  /*00a0*/  ULDC.64 UR4, c[0x0][0x198] ;  /* 0x0000660000047ab9 */ /* 0x000fe40000000a00 */
[----:B------:R-:W-:Y:S02]  /*00b0*/  UIADD3 UR6, UP0, UR4, 0xf0, URZ ;  /* 0x000000f004067890 */ /* 0x000fe4000ff1e03f */
[----:B------:R-:W-:Y:S02]  /*00c0*/  UIADD3 UR4, UP1, UR4, 0x1f0, URZ ;  /* 0x000001f004047890 */ /* 0x000fe4000ff3e03f */
[----:B------:R-:W-:Y:S02]  /*00d0*/  UIADD3.X UR7, URZ, UR5, URZ, UP0, !UPT ;  /* 0x000000053f077290 */ /* 0x000fe400087fe43f */
[----:B------:R-:W-:-:S07]  /*00e0*/  UIADD3.X UR5, URZ, UR5, URZ, UP1, !UPT ;  /* 0x000000053f057290 */ /* 0x000fce0008ffe43f */
[----:B------:R0:W-:Y:S02]  /*00f0*/  UTMACCTL.PF [UR6] ;  /* 0x00000000060079b9 */ /* 0x0001e40008040000 */
[----:B------:R0:W-:Y:S02]  /*0100*/  UTMACCTL.PF [UR4] ;  /* 0x00000000040079b9 */ /* 0x0001e40008040000 */
[----:B0-----:R-:W-:Y:S01]  /*0110*/  NOP ;  /* 0x0000000000007918 */ /* 0x001fe20000000000 */
.L_x_1:
[----:B------:R-:W-:Y:S05]  /*0120*/  BSYNC B0 ;  /* 0x0000000000007941 */ /* 0x000fea0003800000 */
.L_x_0:
[----:B------:R-:W0:Y:S02]  /*0130*/  SHFL.IDX PT, R3, R0, RZ, 0x1f ;  /* 0x00001fff00037589 */ /* 0x000e2400000e0000 */
[----:B0-----:R-:W-:-:S13]  /*0140*/  ISETP.NE.AND P0, PT, R3, RZ, PT ;  /* 0x000000ff0300720c */ /* 0x001fda0003f05270 */
[----:B------:R-:W-:Y:S05]  /*0150*/  @P0 BRA `(.L_x_2) ;  /* 0x0000000000c40947 */ /* 0x000fea0003800000 */
[----:B------:R-:W-:Y:S01]  /*0160*/  ELECT P0, URZ, PT ;  /* 0x00000000003f782f */ /* 0x000fe20003800000 */
[----:B------:R-:W-:-:S12]  /*0170*/  BSSY B0, `(.L_x_2) ;  /* 0x000002f000007945 */ /* 0x000fd80003800000 */
[----:B------:R-:W-:Y:S05]  /*0180*/  @!P0 BRA `(.L_x_3) ;  /* 0x0000000000b48947 */ /* 0x000fea0003800000 */
[----:B------:R-:W0:Y:S01]  /*0190*/  S2UR UR8, SR_CgaCtaId ;  /* 0x00000000000879c3 */ /* 0x000e220000008800 */
[----:B------:R-:W-:Y:S01]  /*01a0*/  UMOV UR4, 0x400 ;  /* 0x0000040000047882 */ /* 0x000fe20000000000 */
[----:B------:R-:W-:Y:S01]  /*01b0*/  UMOV UR5, 0x1 ;  /* 0x0000000100057882 */ /* 0x000fe20000000000 */
[----:B------:R-:W-:Y:S02]  /*01c0*/  UMOV UR6, 0x100 ;  /* 0x0000010000067882 */ /* 0x000fe40000000000 */
[----:B------:R-:W-:-:S04]  /*01d0*/  UIADD3 UR6, -UR6, 0x100000, URZ ;  /* 0x0010000006067890 */ /* 0x000fc8000fffe13f */
[----:B------:R-:W-:Y:S02]  /*01e0*/  USHF.L.U32 UR7, UR6, 0xb, URZ ;  /* 0x0000000b06077899 */ /* 0x000fe4000800063f */
[----:B------:R-:W-:Y:S02]  /*01f0*/  USHF.L.U32 UR6, UR6, 0x1, URZ ;  /* 0x0000000106067899 */ /* 0x000fe4000800063f */
[----:B0-----:R-:W-:Y:S02]  /*0200*/  ULEA UR8, UR8, UR4, 0x18 ;  /* 0x0000000408087291 */ /* 0x001fe4000f8ec03f */
[----:B------:R-:W-:-:S04]  /*0210*/  UIADD3 UR4, -UR5, 0x100000, URZ ;  /* 0x0010000005047890 */ /* 0x000fc8000fffe13f */
[----:B------:R-:W-:Y:S02]  /*0220*/  USHF.L.U32 UR5, UR4, 0xb, URZ ;  /* 0x0000000b04057899 */ /* 0x000fe4000800063f */
[----:B------:R-:W-:Y:S01]  /*0230*/  USHF.L.U32 UR4, UR4, 0x1, URZ ;  /* 0x0000000104047899 */ /* 0x000fe2000800063f */
[----:B------:R-:W0:Y:S11]  /*0240*/  FENCE.VIEW.ASYNC.S ;  /* 0x00000000000073c6 */ /* 0x000e360000000000 */
[----:B0-----:R0:W1:Y:S01]  /*0250*/  SYNCS.EXCH.64 URZ, [UR8], UR4 ;  /* 0x00000004083f75b2 */ /* 0x0010620008000100 */
[----:B------:R0:W2:Y:S01]  /*0260*/  SYNCS.EXCH.64 URZ, [UR8+0x80], UR6 ;  /* 0x00008006083f75b2 */ /* 0x0000a20008000100 */
[----:B------:R0:W3:Y:S01]  /*0270*/  SYNCS.EXCH.64 URZ, [UR8+0x8], UR4 ;  /* 0x00000804083f75b2 */ /* 0x0000e20008000100 */
[----:B------:R0:W4:Y:S01]  /*0280*/  SYNCS.EXCH.64 URZ, [UR8+0x88], UR6 ;  /* 0x00008806083f75b2 */ /* 0x0001220008000100 */
[----:B------:R0:W0:Y:S01]  /*0290*/  SYNCS.EXCH.64 URZ, [UR8+0x10], UR4 ;  /* 0x00001004083f75b2 */ /* 0x0000220008000100 */
        /* <DEDUP_REMOVED lines=27> */
[----:B-1234-:R-:W-:Y:S01]  /*0450*/  NOP ;  /* 0x0000000000007918 */ /* 0x01efe20000000000 */
.L_x_3:
[----:B0-----:R-:W-:Y:S05]  /*0460*/  BSYNC B0 ;  /* 0x0000000000007941 */ /* 0x001fea0003800000 */
.L_x_2:
[----:B------:R-:W0:Y:S01]  /*0470*/  SHFL.IDX PT, R0, R0, RZ, 0x1f ;  /* 0x00001fff00007589 */ /* 0x000e2200000e0000 */
[----:B------:R-:W-:Y:S01]  /*0480*/  ELECT P0, URZ, PT ;  /* 0x00000000003f782f */ /* 0x000fe20003800000 */
[----:B------:R-:W1:Y:S01]  /*0490*/  LDC R4, c[0x0][0x65c] ;  /* 0x00019700ff047b82 */ /* 0x000e620000000800 */
[----:B------:R-:W-:Y:S01]  /*04a0*/  SHF.R.S32.HI R5, RZ, 0x1f, R2 ;  /* 0x0000001fff057819 */ /* 0x000fe20000011402 */
[----:B------:R-:W2:Y:S01]  /*04b0*/  S2R R3, SR_CTAID.Y ;  /* 0x0000000000037919 */ /* 0x000ea20000002600 */
[----:B------:R-:W-:Y:S01]  /*04c0*/  UMOV UR4, 0x20 ;  /* 0x0000002000047882 */ /* 0x000fe20000000000 */
[----:B------:R-:W-:Y:S01]  /*04d0*/  ISETP.NE.AND P2, PT, R8, RZ, PT ;  /* 0x000000ff0800720c */ /* 0x000fe20003f45270 */
[----:B------:R-:W-:Y:S01]  /*04e0*/  NOP ;  /* 0x0000000000007918 */ /* 0x000fe20000000000 */
[----:B------:R-:W-:Y:S01]  /*04f0*/  LEA.HI R5, R5, R2, RZ, 0x2 ;  /* 0x0000000205057211 */ /* 0x000fe200078f10ff */
[----:B------:R-:W-:-:S03]  /*0500*/  NOP ;  /* 0x0000000000007918 */ /* 0x000fc60000000000 */
[----:B------:R-:W-:Y:S02]  /*0510*/  LOP3.LUT R5, R5, 0xfffffffc, RZ, 0xc0, !PT ;  /* 0xfffffffc05057812 */ /* 0x000fe400078ec0ff */
[----:B0-----:R-:W-:-:S03]  /*0520*/  ISETP.NE.OR P0, PT, R0, RZ, !P0 ;  /* 0x000000ff0000720c */ /* 0x001fc60004705670 */
[----:B------:R-:W-:Y:S01]  /*0530*/  IMAD.IADD R0, R2, 0x1, -R5 ;  /* 0x0000000102007824 */ /* 0x000fe200078e0a05 */
[----:B-1----:R-:W-:Y:S01]  /*0540*/  ISETP.NE.AND P3, PT, R4, 0x1, PT ;  /* 0x000000010400780c */ /* 0x002fe20003f65270 */
[----:B------:R-:W-:Y:S01]  /*0550*/  IMAD.MOV.U32 R5, RZ, RZ, RZ ;  /* 0x000000ffff057224 */ /* 0x000fe200078e00ff */
[----:B------:R-:W0:Y:S07]  /*0560*/  S2R R4, SR_CTAID.X ;  /* 0x0000000000047919 */ /* 0x000e2e0000002500 */
[----:B------:R-:W-:Y:S01]  /*0570*/  VOTEU.ALL UP0, P0 ;  /* 0x00000000003f7886 */ /* 0x000fe20000000000 */
[----:B------:R-:W-:-:S03]  /*0580*/  VOTEU.ALL UP1, P0 ;  /* 0x00000000003f7886 */ /* 0x000fc60000020000 */
[----:B------:R-:W0:Y:S01]  /*0590*/  @P3 LDC R19, c[0x0][0x10] ;  /* 0x00000400ff133b82 */ /* 0x000e220000000800 */
[----:B--2---:R-:W-:Y:S01]  /*05a0*/  @P3 IMAD.MOV.U32 R6, RZ, RZ, R3 ;  /* 0x000000ffff063224 */ /* 0x004fe200078e0003 */
[----:B------:R-:W-:Y:S01]  /*05b0*/  @!UP0 UMOV UR6, 0x400 ;  /* 0x0000040000068882 */ /* 0x000fe20000000000 */
[----:B------:R-:W-:-:S04]  /*05c0*/  @!UP0 UIADD3 UR4, -UR4, 0x100000, URZ ;  /* 0x0010000004048890 */ /* 0x000fc8000fffe13f */
[----:B------:R-:W-:Y:S02]  /*05d0*/  @!UP0 USHF.L.U32 UR5, UR4, 0xb, URZ ;  /* 0x0000000b04058899 */ /* 0x000fe4000800063f */
[----:B------:R-:W-:Y:S01]  /*05e0*/  @!UP0 USHF.L.U32 UR4, UR4, 0x1, URZ ;  /* 0x0000000104048899 */ /* 0x000fe2000800063f */
[----:B------:R-:W-:Y:S02]  /*05f0*/  @P3 IMAD.MOV.U32 R7, RZ, RZ, RZ ;  /* 0x000000ffff073224 */ /* 0x000fe400078e00ff */
[----:B------:R-:W-:Y:S01]  /*0600*/  @P3 IMAD.MOV.U32 R17, RZ, RZ, RZ ;  /* 0x000000ffff113224 */ /* 0x000fe200078e00ff */
[----:B------:R-:W1:Y:S08]  /*0610*/  @!UP0 S2UR UR7, SR_CgaCtaId ;  /* 0x00000000000789c3 */ /* 0x000e700000008800 */
[----:B------:R-:W2:Y:S01]  /*0620*/  @!P3 LDC R9, c[0x0][0xc] ;  /* 0x00000300ff09bb82 */ /* 0x000ea20000000800 */
[----:B0-----:R-:W-:-:S04]  /*0630*/  @P3 IMAD.WIDE.U32 R18, R4, R19, R6 ;  /* 0x0000001304123225 */ /* 0x001fc800078e0006 */
[----:B------:R-:W-:Y:S01]  /*0640*/  @P3 IMAD.IADD R17, R19, 0x1, R17 ;  /* 0x0000000113113824 */ /* 0x000fe200078e0211 */
[----:B-1----:R-:W-:Y:S01]  /*0650*/  @!UP0 ULEA UR6, UR7, UR6, 0x18 ;  /* 0x0000000607068291 */ /* 0x002fe2000f8ec03f */
[----:B------:R-:W-:Y:S01]  /*0660*/  VOTEU.ALL UP0, P0 ;  /* 0x00000000003f7886 */ /* 0x000fe20000000000 */
[----:B------:R-:W-:-:S04]  /*0670*/  ISETP.NE.AND P0, PT, R0, 0x3, PT ;  /* 0x000000030000780c */ /* 0x000fc80003f05270 */
[----:B------:R-:W-:Y:S01]  /*0680*/  ISETP.EQ.OR P0, PT, R0, RZ, !P0 ;  /* 0x000000ff0000720c */ /* 0x000fe20004702670 */
[----:B--2---:R-:W-:-:S03]  /*0690*/  @!P3 IMAD.WIDE.U32 R6, R9, R3, R4 ;  /* 0x000000030906b225 */ /* 0x004fc600078e0004 */
[C---:B------:R-:W-:Y:S01]  /*06a0*/  ISETP.EQ.AND P0, PT, R8.reuse, RZ, P0 ;  /* 0x000000ff0800720c */ /* 0x040fe20000702270 */
[----:B------:R-:W-:Y:S01]  /*06b0*/  VIADD R8, R8, 0xffffffff ;  /* 0xffffffff08087836 */ /* 0x000fe20000000000 */
[----:B------:R-:W0:Y:S02]  /*06c0*/  FENCE.VIEW.ASYNC.S ;  /* 0x00000000000073c6 */ /* 0x000e240000000000 */
[----:B0-----:R0:W1:Y:S01]  /*06d0*/  @!UP0 SYNCS.EXCH.64 URZ, [UR6+0x110], UR4 ;  /* 0x00011004063f85b2 */ /* 0x0010620008000100 */
[----:B------:R-:W-:Y:S01]  /*06e0*/  @!P3 IMAD.MOV.U32 R18, RZ, RZ, R6 ;  /* 0x000000ffff12b224 */ /* 0x000fe200078e0006 */
[----:B------:R-:W-:Y:S01]  /*06f0*/  SEL R2, RZ, 0x1, !P0 ;  /* 0x00000001ff027807 */ /* 0x000fe20004000000 */
[----:B------:R-:W-:Y:S01]  /*0700*/  @!P3 IMAD.MOV.U32 R17, RZ, RZ, R7 ;  /* 0x000000ffff11b224 */ /* 0x000fe200078e0007 */
[----:B------:R-:W-:-:S04]  /*0710*/  ISETP.GE.U32.AND P1, PT, R8, 0x2, PT ;  /* 0x000000020800780c */ /* 0x000fc80003f26070 */
[----:B------:R-:W-:Y:S01]  /*0720*/  SEL R2, R2, 0x2, P1 ;  /* 0x0000000202027807 */ /* 0x000fe20000800000 */
[----:B------:R0:W1:Y:S01]  /*0730*/  @!UP1 SYNCS.EXCH.64 URZ, [UR6+0x118], UR4 ;  /* 0x00011804063f95b2 */ /* 0x0000620008000100 */
[----:B------:R-:W-:Y:S01]  /*0740*/  NOP ;  /* 0x0000000000007918 */ /* 0x000fe20000000000 */
[----:B-1----:R-:W-:Y:S06]  /*0750*/  BAR.SYNC.DEFER_BLOCKING 0x0 ;  /* 0x0000000000007b1d */ /* 0x002fec0000010000 */
[----:B------:R-:W-:Y:S05]  /*0760*/  @!P2 BRA `(.L_x_4) ;  /* 0x000000d00054a947 */ /* 0x000fea0003800000 */
[----:B------:R-:W-:-:S13]  /*0770*/  ISETP.GT.U32.AND P0, PT, R8, 0x1, PT ;  /* 0x000000010800780c */ /* 0x000fda0003f04070 */
[----:B0-----:R-:W-:Y:S05]  /*0780*/  @P0 EXIT ;  /* 0x000000000000094d */ /* 0x001fea0003800000 */
[----:B------:R-:W-:Y:S01]  /*0790*/  ULDC.64 UR4, c[0x0][0x650] ;  /* 0x0001940000047ab9 */ /* 0x000fe20000000a00 */
[----:B------:R-:W-:Y:S01]  /*07a0*/  PRMT R0, RZ, 0x7610, R0 ;  /* 0x00007610ff007816 */ /* 0x000fe20000000000 */
[----:B------:R-:W-:Y:S01]  /*07b0*/  IMAD.MOV.U32 R22, RZ, RZ, -0x1 ;  /* 0xffffffffff167424 */ /* 0x000fe200078e00ff */
[----:B------:R-:W-:Y:S01]  /*07c0*/  ISETP.GE.U32.AND P0, PT, R18, UR4, PT ;  /* 0x0000000412007c0c */ /* 0x000fe2000bf06070 */
[----:B------:R-:W-:Y:S02]  /*07d0*/  IMAD.MOV.U32 R19, RZ, RZ, -0x1 ;  /* 0xffffffffff137424 */ /* 0x000fe400078e00ff */
[----:B------:R-:W-:Y:S01]  /*07e0*/  IMAD.MOV.U32 R16, RZ, RZ, -0x1 ;  /* 0xffffffffff107424 */ /* 0x000fe200078e00ff */
[----:B------:R-:W-:-:S13]  /*07f0*/  ISETP.GE.U32.AND.EX P0, PT, R17, UR5, PT, P0 ;  /* 0x0000000511007c0c */ /* 0x000fda000bf06100 */
[----:B------:R-:W-:Y:S05]  /*0800*/  @P0 BRA `(.L_x_5) ;  /* 0x00000004005c0947 */ /* 0x000fea0003800000 */
[----:B------:R-:W0:Y:S01]  /*0810*/  LDC.64 R14, c[0x0][0x628] ;  /* 0x00018a00ff0e7b82 */ /* 0x000e220000000a00 */
[----:B------:R-:W-:Y:S02]  /*0820*/  IMAD.MOV.U32 R6, RZ, RZ, R18 ;  /* 0x000000ffff067224 */ /* 0x000fe400078e0012 */
[----:B------:R-:W-:-:S05]  /*0830*/  IMAD.MOV.U32 R7, RZ, RZ, R17 ;  /* 0x000000ffff077224 */ /* 0x000fca00078e0011 */
[----:B------:R-:W1:Y:S08]  /*0840*/  LDC R0, c[0x0][0x630] ;  /* 0x00018c00ff007b82 */ /* 0x000e700000000800 */
[----:B------:R-:W2:Y:S01]  /*0850*/  LDC.64 R20, c[0x0][0x620] ;  /* 0x00018800ff147b82 */ /* 0x000ea20000000a00 */
[----:B0-----:R-:W-:-:S04]  /*0860*/  ISETP.NE.U32.AND P0, PT, R14, RZ, PT ;  /* 0x000000ff0e00720c */ /* 0x001fc80003f05070 */
[----:B------:R-:W-:-:S13]  /*0870*/  ISETP.NE.AND.EX P0, PT, R15, RZ, PT, P0 ;  /* 0x000000ff0f00720c */ /* 0x000fda0003f05300 */
[----:B-12---:R-:W-:Y:S05]  /*0880*/  @!P0 BRA `(.L_x_6) ;  /* 0x0000000000288947 */ /* 0x006fea0003800000 */
[----:B------:R-:W0:Y:S02]  /*0890*/  LDC R11, c[0x0][0x634] ;  /* 0x00018d00ff0b7b82 */ /* 0x000e240000000800 */
[----:B0-----:R-:W-:-:S05]  /*08a0*/  IADD3 R11, P0, R18, R11, RZ ;  /* 0x0000000b120b7210 */ /* 0x001fca0007f1e0ff */
[----:B------:R-:W-:-:S04]  /*08b0*/  IMAD.X R13, RZ, RZ, R17, P0 ;  /* 0x000000ffff0d7224 */ /* 0x000fc800000e0611 */
[----:B------:R-:W-:-:S04]  /*08c0*/  IMAD.WIDE.U32 R6, R13, R14, RZ ;  /* 0x0000000e0d067225 */ /* 0x000fc800078e00ff */
[----:B------:R-:W-:-:S04]  /*08d0*/  IMAD.WIDE.U32 R8, P0, R11, R15, R6 ;  /* 0x0000000f0b087225 */ /* 0x000fc80007800006 */
[----:B------:R-:W-:-:S04]  /*08e0*/  IMAD.WIDE.U32 R6, R11, R14, RZ ;  /* 0x0000000e0b067225 */ /* 0x000fc800078e00ff */
[----:B------:R-:W-:Y:S01]  /*08f0*/  IMAD.X R11, RZ, RZ, RZ, P0 ;  /* 0x000000ffff0b7224 */ /* 0x000fe200000e06ff */
[----:B------:R-:W-:Y:S01]  /*0900*/  IADD3 RZ, P0, R7, R8, RZ ;  /* 0x0000000807ff7210 */ /* 0x000fe20007f1e0ff */
[----:B------:R-:W-:-:S04]  /*0910*/  IMAD.MOV.U32 R10, RZ, RZ, R9 ;  /* 0x000000ffff0a7224 */ /* 0x000fc800078e0009 */
[----:B------:R-:W-:-:S08]  /*0920*/  IMAD.WIDE.U32.X R6, R13, R15, R10, P0 ;  /* 0x0000000f0d067225 */ /* 0x000fd000000e040a */
.L_x_6:
[-CC-:B------:R-:W-:Y:S01]  /*0930*/  SHF.R.U64 R23, R6, R0.reuse, R7.reuse ;  /* 0x0000000006177219 */ /* 0x180fe20000001207 */
[----:B------:R-:W0:Y:S01]  /*0940*/  LDC R10, c[0x0][0x618] ;  /* 0x00018600ff0a7b82 */ /* 0x000e220000000800 */
[----:B------:R-:W-:Y:S01]  /*0950*/  SHF.R.U32.HI R5, RZ, R0, R7 ;  /* 0x00000000ff057219 */ /* 0x000fe20000011607 */
[----:B------:R-:W-:Y:S01]  /*0960*/  ULDC UR4, c[0x0][0x150] ;  /* 0x0000540000047ab9 */ /* 0x000fe20000000800 */
[----:B------:R-:W-:Y:S01]  /*0970*/  IADD3 R9, P0, RZ, -R23, RZ ;  /* 0x80000017ff097210 */ /* 0x000fe20007f1e0ff */
[----:B------:R-:W-:Y:S01]  /*0980*/  IMAD.MOV.U32 R16, RZ, RZ, R18 ;  /* 0x000000ffff107224 */ /* 0x000fe200078e0012 */
[----:B------:R-:W-:-:S03]  /*0990*/  I2FP.F32.U32 R0, R4 ;  /* 0x0000000400007245 */ /* 0x000fc60000201000 */
[----:B------:R-:W1:Y:S01]  /*09a0*/  LDC.64 R24, c[0x0][0x640] ;  /* 0x00019000ff187b82 */ /* 0x000e620000000a00 */
[----:B------:R-:W-:Y:S02]  /*09b0*/  IMAD.X R11, RZ, RZ, ~R5, P0 ;  /* 0x000000ffff0b7224 */ /* 0x000fe400000e0e05 */
[----:B------:R-:W-:Y:S01]  /*09c0*/  FMUL R0, R0, UR4 ;  /* 0x0000000400007c20 */ /* 0x000fe20008400000 */
[----:B------:R-:W-:Y:S01]  /*09d0*/  IMAD.WIDE.U32 R6, R9, R20, R16 ;  /* 0x0000001409067225 */ /* 0x000fe200078e0010 */
[----:B------:R-:W-:-:S03]  /*09e0*/  ULDC UR4, c[0x0][0x154] ;  /* 0x0000550000047ab9 */ /* 0x000fc60000000800 */
[----:B------:R-:W-:Y:S01]  /*09f0*/  IMAD R8, R11, R20, RZ ;  /* 0x000000140b087224 */ /* 0x000fe200078e02ff */
[----:B------:R-:W2:Y:S01]  /*0a00*/  LDC R5, c[0x0][0x144] ;  /* 0x00005100ff057b82 */ /* 0x000ea20000000800 */
[----:B------:R-:W3:Y:S02]  /*0a10*/  F2I.U32.TRUNC.NTZ R0, R0 ;  /* 0x0000000000007305 */ /* 0x000ee4000020f000 */
[----:B------:R-:W-:-:S04]  /*0a20*/  IMAD R9, R9, R21, R8 ;  /* 0x0000001509097224 */ /* 0x000fc800078e0208 */
[----:B------:R-:W-:Y:S01]  /*0a30*/  IMAD.IADD R7, R7, 0x1, R9 ;  /* 0x0000000107077824 */ /* 0x000fe200078e0209 */
[----:B------:R-:W4:Y:S01]  /*0a40*/  LDC R12, c[0x0][0x608] ;  /* 0x00018200ff0c7b82 */ /* 0x000f220000000800 */
[----:B------:R-:W-:-:S03]  /*0a50*/  IMAD.MOV.U32 R9, RZ, RZ, -0x1 ;  /* 0xffffffffff097424 */ /* 0x000fc600078e00ff */
[-CC-:B0-----:R-:W-:Y:S02]  /*0a60*/  SHF.R.U64 R16, R6, R10.reuse, R7.reuse ;  /* 0x0000000a06107219 */ /* 0x181fe40000001207 */
[----:B------:R-:W-:Y:S02]  /*0a70*/  I2FP.F32.U32 R6, R3 ;  /* 0x0000000300067245 */ /* 0x000fe40000201000 */
[----:B------:R-:W0:Y:S01]  /*0a80*/  LDC R22, c[0x0][0x658] ;  /* 0x00019600ff167b82 */ /* 0x000e220000000800 */
[----:B-1----:R-:W-:Y:S01]  /*0a90*/  ISETP.NE.U32.AND P0, PT, R24, RZ, PT ;  /* 0x000000ff1800720c */ /* 0x002fe20003f05070 */
[----:B---3--:R-:W-:Y:S01]  /*0aa0*/  IMAD.MOV R8, RZ, RZ, -R0 ;  /* 0x000000ffff087224 */ /* 0x008fe200078e0a00 */
[----:B------:R-:W-:Y:S01]  /*0ab0*/  SHF.R.U32.HI R7, RZ, R10, R7 ;  /* 0x0000000aff077219 */ /* 0x000fe20000011607 */
[----:B------:R-:W-:Y:S01]  /*0ac0*/  FMUL R6, R6, UR4 ;  /* 0x0000000406067c20 */ /* 0x000fe20008400000 */
[----:B------:R-:W-:-:S03]  /*0ad0*/  ISETP.NE.AND.EX P0, PT, R25, RZ, PT, P0 ;  /* 0x000000ff1900720c */ /* 0x000fc60003f05300 */
[----:B------:R-:W1:Y:S01]  /*0ae0*/  LDC R14, c[0x0][0x148] ;  /* 0x00005200ff0e7b82 */ /* 0x000e620000000800 */
[----:B--2---:R-:W-:-:S07]  /*0af0*/  IMAD R0, R5, R8, R4 ;  /* 0x0000000805007224 */ /* 0x004fce00078e0204 */
[----:B------:R-:W2:Y:S01]  /*0b00*/  LDC R20, c[0x0][0x600] ;  /* 0x00018000ff147b82 */ /* 0x000ea20000000800 */
[-CC-:B----4-:R-:W-:Y:S02]  /*0b10*/  SHF.R.U64 R26, R16, R12.reuse, R7.reuse ;  /* 0x0000000c101a7219 */ /* 0x190fe40000001207 */
[----:B------:R-:W-:Y:S01]  /*0b20*/  SHF.R.U32.HI R5, RZ, R12, R7 ;  /* 0x0000000cff057219 */ /* 0x000fe20000011607 */
[----:B------:R-:W-:Y:S01]  /*0b30*/  IMAD.MOV.U32 R7, RZ, RZ, 0x1 ;  /* 0x00000001ff077424 */ /* 0x000fe200078e00ff */
[----:B------:R3:W4:Y:S03]  /*0b40*/  F2I.U32.TRUNC.NTZ R12, R6 ;  /* 0x00000006000c7305 */ /* 0x000726000020f000 */
[----:B------:R-:W1:Y:S01]  /*0b50*/  LDC R15, c[0x0][0x648] ;  /* 0x00019200ff0f7b82 */ /* 0x000e620000000800 */
[-C--:B0-----:R-:W-:Y:S02]  /*0b60*/  SHF.L.U32 R4, R9, R22.reuse, RZ ;  /* 0x0000001609047219 */ /* 0x081fe400000006ff */
[----:B------:R-:W-:-:S02]  /*0b70*/  SHF.R.U64 R28, R26, R22, R5 ;  /* 0x000000161a1c7219 */ /* 0x000fc40000001205 */
[----:B------:R-:W-:Y:S02]  /*0b80*/  LOP3.LUT R11, RZ, R4, RZ, 0x33, !PT ;  /* 0x00000004ff0b7212 */ /* 0x000fe400078e33ff */
[-C--:B------:R-:W-:Y:S01]  /*0b90*/  SHF.R.U32.HI R5, RZ, R22.reuse, R5 ;  /* 0x00000016ff057219 */ /* 0x080fe20000011605 */
[----:B------:R-:W0:Y:S01]  /*0ba0*/  LDC R19, c[0x0][0x638] ;  /* 0x00018e00ff137b82 */ /* 0x000e220000000800 */
[----:B------:R-:W-:Y:S01]  /*0bb0*/  SHF.L.U32 R10, R7, R22, RZ ;  /* 0x00000016070a7219 */ /* 0x000fe200000006ff */
[----:B------:R-:W-:-:S06]  /*0bc0*/  IMAD.MOV.U32 R4, RZ, RZ, R28 ;  /* 0x000000ffff047224 */ /* 0x000fcc00078e001c */
[----:B------:R-:W0:Y:S01]  /*0bd0*/  LDC R21, c[0x0][0x610] ;  /* 0x00018400ff157b82 */ /* 0x000e220000000800 */
[----:B---34-:R-:W-:Y:S05]  /*0be0*/  @!P0 BRA `(.L_x_7) ;  /* 0x0000000000288947 */ /* 0x018fea0003800000 */
[----:B------:R-:W3:Y:S02]  /*0bf0*/  LDC R9, c[0x0][0x64c] ;  /* 0x00019300ff097b82 */ /* 0x000ee40000000800 */
[----:B---3--:R-:W-:-:S05]  /*0c00*/  IADD3 R9, P0, R28, R9, RZ ;  /* 0x000000091c097210 */ /* 0x008fca0007f1e0ff */
        /* <DEDUP_REMOVED lines=8> */
.L_x_7:
[----:B-1----:R-:W-:Y:S01]  /*0c90*/  SHF.R.U64 R4, R4, R15, R5 ;  /* 0x0000000f04047219 */ /* 0x002fe20000001205 */
[----:B--2---:R-:W-:Y:S01]  /*0ca0*/  VIADD R5, R20, 0xffffffff ;  /* 0xffffffff14057836 */ /* 0x004fe20000000000 */
[----:B------:R-:W-:Y:S01]  /*0cb0*/  LOP3.LUT R11, R26, R11, RZ, 0xc0, !PT ;  /* 0x0000000b1a0b7212 */ /* 0x000fe200078ec0ff */
[----:B------:R-:W-:Y:S02]  /*0cc0*/  IMAD.MOV R12, RZ, RZ, -R12 ;  /* 0x000000ffff0c7224 */ /* 0x000fe400078e0a0c */
[----:B------:R-:W-:Y:S01]  /*0cd0*/  IMAD.MOV R6, RZ, RZ, -R4 ;  /* 0x000000ffff067224 */ /* 0x000fe200078e0a04 */
[----:B------:R-:W-:Y:S01]  /*0ce0*/  LOP3.LUT R5, R16, R5, RZ, 0xc0, !PT ;  /* 0x0000000510057212 */ /* 0x000fe200078ec0ff */
[----:B------:R-:W-:Y:S02]  /*0cf0*/  @P3 IMAD R0, R14, R12, R3 ;  /* 0x0000000c0e003224 */ /* 0x000fe400078e0203 */
[----:B------:R-:W-:Y:S02]  /*0d00*/  IMAD R11, R10, R4, R11 ;  /* 0x000000040a0b7224 */ /* 0x000fe400078e020b */
[----:B0-----:R-:W-:-:S02]  /*0d10*/  IMAD R3, R6, R19, R28 ;  /* 0x0000001306037224 */ /* 0x001fc400078e021c */
[----:B------:R-:W-:Y:S02]  /*0d20*/  IMAD R22, R11, R21, R0 ;  /* 0x000000150b167224 */ /* 0x000fe400078e0200 */
[----:B------:R-:W-:Y:S02]  /*0d30*/  IMAD R3, R3, R20, R5 ;  /* 0x0000001403037224 */ /* 0x000fe400078e0205 */
[----:B------:R-:W-:Y:S02]  /*0d40*/  IMAD.MOV.U32 R0, RZ, RZ, 0x1 ;  /* 0x00000001ff007424 */ /* 0x000fe400078e00ff */
[----:B------:R-:W-:Y:S01]  /*0d50*/  IMAD.MOV.U32 R16, RZ, RZ, R23 ;  /* 0x000000ffff107224 */ /* 0x000fe200078e0017 */
[----:B------:R-:W-:Y:S02]  /*0d60*/  SEL R19, R3, R22, !P3 ;  /* 0x0000001603137207 */ /* 0x000fe40005800000 */
[----:B------:R-:W-:-:S07]  /*0d70*/  SEL R22, R22, R3, !P3 ;  /* 0x0000000316167207 */ /* 0x000fce0005800000 */
.L_x_5:
[----:B------:R-:W-:-:S08]  /*0d80*/  NOP ;  /* 0x0000000000007918 */ /* 0x000fd00000000000 */
[----:B------:R-:W0:Y:S02]  /*0d90*/  USETMAXREG.TRY_ALLOC.CTAPOOL UP0, 0xe8 ;  /* 0x000000e8000079c8 */ /* 0x000e240008000600 */
[----:B0-----:R-:W-:-:S13]  /*0da0*/  PLOP3.LUT P0, PT, PT, PT, UP0, 0x80, 0x0 ;  /* 0x000000000000781c */ /* 0x001fda0003f0f008 */
[----:B------:R-:W-:Y:S05]  /*0db0*/  @!P0 BRA `(.L_x_5) ;  /* 0xfffffffc00f08947 */ /* 0x000fea000383ffff */
[----:B------:R-:W-:Y:S01]  /*0dc0*/  ULDC.64 UR4, c[0x0][0x598] ;  /* 0x0001660000047ab9 */ /* 0x000fe20000000a00 */
[----:B------:R-:W-:Y:S01]  /*0dd0*/  ULDC.64 UR54, c[0x0][0x208] ;  /* 0x0000820000367ab9 */ /* 0x000fe20000000a00 */
[----:B------:R-:W-:-:S04]  /*0de0*/  ISETP.NE.U32.AND P0, PT, RZ, UR4, PT ;  /* 0x00000004ff007c0c */ /* 0x000fc8000bf05070 */
[----:B------:R-:W-:-:S13]  /*0df0*/  ISETP.NE.AND.EX P0, PT, RZ, UR5, PT, P0 ;  /* 0x00000005ff007c0c */ /* 0x000fda000bf05300 */
[----:B------:R-:W-:Y:S05]  /*0e00*/  @!P0 BRA `(.L_x_8) ;  /* 0x00000000001c8947 */ /* 0x000fea0003800000 */
[----:B------:R-:W0:Y:S02]  /*0e10*/  LDC.64 R4, c[0x0][0x598] ;  /* 0x00016600ff047b82 */ /* 0x000e240000000a00 */
[----:B0-----:R-:W2:Y:S02]  /*0e20*/  LDG.E.64 R4, desc[UR54][R4.64] ;  /* 0x0000003604047981 */ /* 0x001ea4000c1e1b00 */
[----:B--2---:R-:W-:-:S04]  /*0e30*/  ISETP.NE.U32.AND P0, PT, R4, RZ, PT ;  /* 0x000000ff0400720c */ /* 0x004fc80003f05070 */
[----:B------:R-:W-:-:S13]  /*0e40*/  ISETP.NE.AND.EX P0, PT, R5, RZ, PT, P0 ;  /* 0x000000ff0500720c */ /* 0x000fda0003f05300 */
[----:B------:R-:W-:Y:S05]  /*0e50*/  @!P0 BRA `(.L_x_8) ;  /* 0x0000000000088947 */ /* 0x000fea0003800000 */
[----:B------:R0:W5:Y:S01]  /*0e60*/  LD.E R200, desc[UR54][R4.64] ;  /* 0x0000003604c87980 */ /* 0x000162000c101900 */
[----:B------:R-:W-:Y:S05]  /*0e70*/  BRA `(.L_x_9) ;  /* 0x0000000000247947 */ /* 0x000fea0003800000 */
.L_x_8:
[----:B------:R-:W-:Y:S02]  /*0e80*/  ULDC.64 UR4, c[0x0][0x588] ;  /* 0x0001620000047ab9 */ /* 0x000fe40000000a00 */
[----:B------:R-:W-:-:S04]  /*0e90*/  ISETP.NE.U32.AND P0, PT, RZ, UR4, PT ;  /* 0x00000004ff007c0c */ /* 0x000fc8000bf05070 */
[----:B------:R-:W-:-:S13]  /*0ea0*/  ISETP.NE.AND.EX P0, PT, RZ, UR5, PT, P0 ;  /* 0x00000005ff007c0c */ /* 0x000fda000bf05300 */
[----:B------:R-:W-:Y:S05]  /*0eb0*/  @!P0 BRA `(.L_x_10) ;  /* 0x00000000000c8947 */ /* 0x000fea0003800000 */
[----:B------:R-:W0:Y:S02]  /*0ec0*/  LDC.64 R200, c[0x0][0x588] ;  /* 0x00016200ffc87b82 */ /* 0x000e240000000a00 */
[----:B0-----:R1:W5:Y:S01]  /*0ed0*/  LDG.E R200, desc[UR54][R200.64] ;  /* 0x00000036c8c87981 */ /* 0x001362000c1e1900 */
[----:B------:R-:W-:Y:S05]  /*0ee0*/  BRA `(.L_x_9) ;  /* 0x0000000000087947 */ /* 0x000fea0003800000 */
.L_x_10:
[----:B------:R-:W-:Y:S02]  /*0ef0*/  ULDC UR4, c[0x0][0x580] ;  /* 0x0001600000047ab9 */ /* 0x000fe40000000800 */
[----:B------:R-:W-:-:S07]  /*0f00*/  IMAD.U32 R200, RZ, RZ, UR4 ;  /* 0x00000004ffc87e24 */ /* 0x000fce000f8e00ff */
.L_x_9:
[----:B------:R-:W-:Y:S02]  /*0f10*/  ULDC.64 UR4, c[0x0][0x5a0] ;  /* 0x0001680000047ab9 */ /* 0x000fe40000000a00 */
[----:B------:R-:W-:-:S04]  /*0f20*/  ISETP.NE.U32.AND P0, PT, RZ, UR4, PT ;  /* 0x00000004ff007c0c */ /* 0x000fc8000bf05070 */
[----:B------:R-:W-:-:S13]  /*0f30*/  ISETP.NE.AND.EX P0, PT, RZ, UR5, PT, P0 ;  /* 0x00000005ff007c0c */ /* 0x000fda000bf05300 */
[----:B------:R-:W-:Y:S05]  /*0f40*/  @!P0 BRA `(.L_x_11) ;  /* 0x00000000001c8947 */ /* 0x000fea0003800000 */
[----:B0-----:R-:W0:Y:S02]  /*0f50*/  LDC.64 R4, c[0x0][0x5a0] ;  /* 0x00016800ff047b82 */ /* 0x001e240000000a00 */
[----:B0-----:R-:W2:Y:S02]  /*0f60*/  LDG.E.64 R4, desc[UR54][R4.64] ;  /* 0x0000003604047981 */ /* 0x001ea4000c1e1b00 */
[----:B--2---:R-:W-:-:S04]  /*0f70*/  ISETP.NE.U32.AND P0, PT, R4, RZ, PT ;  /* 0x000000ff0400720c */ /* 0x004fc80003f05070 */
[----:B------:R-:W-:-:S13]  /*0f80*/  ISETP.NE.AND.EX P0, PT, R5, RZ, PT, P0 ;  /* 0x000000ff0500720c */ /* 0x000fda0003f05300 */
[----:B------:R-:W-:Y:S05]  /*0f90*/  @!P0 BRA `(.L_x_11) ;  /* 0x0000000000088947 */ /* 0x000fea0003800000 */
[----:B------:R0:W5:Y:S01]  /*0fa0*/  LD.E R23, desc[UR54][R4.64] ;  /* 0x0000003604177980 */ /* 0x000162000c101900 */
[----:B------:R-:W-:Y:S05]  /*0fb0*/  BRA `(.L_x_12) ;  /* 0x0000000000247947 */ /* 0x000fea0003800000 */
.L_x_11:
[----:B------:R-:W-:Y:S02]  /*0fc0*/  ULDC.64 UR4, c[0x0][0x590] ;  /* 0x0001640000047ab9 */ /* 0x000fe40000000a00 */
[----:B------:R-:W-:-:S04]  /*0fd0*/  ISETP.NE.U32.AND P0, PT, RZ, UR4, PT ;  /* 0x00000004ff007c0c */ /* 0x000fc8000bf05070 */
[----:B------:R-:W-:-:S13]  /*0fe0*/  ISETP.NE.AND.EX P0, PT, RZ, UR5, PT, P0 ;  /* 0x00000005ff007c0c */ /* 0x000fda000bf05300 */
[----:B------:R-:W-:Y:S05]  /*0ff0*/  @!P0 BRA `(.L_x_13) ;  /* 0x00000000000c8947 */ /* 0x000fea0003800000 */
[----:B0-----:R-:W0:Y:S02]  /*1000*/  LDC.64 R4, c[0x0][0x590] ;  /* 0x00016400ff047b82 */ /* 0x001e240000000a00 */
[----:B0-----:R2:W5:Y:S01]  /*1010*/  LDG.E R23, desc[UR54][R4.64] ;  /* 0x0000003604177981 */ /* 0x001562000c1e1900 */
[----:B------:R-:W-:Y:S05]  /*1020*/  BRA `(.L_x_12) ;  /* 0x0000000000087947 */ /* 0x000fea0003800000 */
.L_x_13:
[----:B------:R-:W-:Y:S02]  /*1030*/  ULDC UR4, c[0x0][0x584] ;  /* 0x0001610000047ab9 */ /* 0x000fe40000000800 */
[----:B------:R-:W-:-:S07]  /*1040*/  IMAD.U32 R23, RZ, RZ, UR4 ;  /* 0x00000004ff177e24 */ /* 0x000fce000f8e00ff */
.L_x_12:
[----:B------:R-:W-:-:S13]  /*1050*/  LOP3.LUT P0, RZ, R0, 0xff, RZ, 0xc0, !PT ;  /* 0x000000ff00ff7812 */ /* 0x000fda000780c0ff */
[----:B------:R-:W-:Y:S05]  /*1060*/  @!P0 EXIT ;  /* 0x000000000000894d */ /* 0x000fea0003800000 */
[----:B------:R-:W-:Y:S01]  /*1070*/  ULDC UR4, c[0x0][0x28c] ;  /* 0x0000a30000047ab9 */ /* 0x000fe20000000800 */
[----:B-1----:R-:W-:Y:S01]  /*1080*/  LOP3.LUT R201, R2, 0x1, RZ, 0xfc, !PT ;  /* 0x0000000102c97812 */ /* 0x002fe200078efcff */
[----:B------:R-:W-:Y:S01]  /*1090*/  UIADD3 UR4, UR4, 0xf, URZ ;  /* 0x0000000f04047890 */ /* 0x000fe2000fffe03f */
[----:B------:R-:W-:Y:S01]  /*10a0*/  UMOV UR36, URZ ;  /* 0x0000003f00247c82 */ /* 0x000fe20008000000 */
[----:B------:R-:W-:Y:S02]  /*10b0*/  UMOV UR37, URZ ;  /* 0x0000003f00257c82 */ /* 0x000fe40008000000 */
[----:B------:R-:W-:-:S04]  /*10c0*/  USHF.R.S32.HI UR5, URZ, 0x1f, UR4 ;  /* 0x0000001f3f057899 */ /* 0x000fc80008011404 */
[----:B------:R-:W-:-:S04]  /*10d0*/  ULEA.HI UR5, UR5, UR4, URZ, 0x4 ;  /* 0x0000000405057291 */ /* 0x000fc8000f8f203f */
[----:B------:R-:W-:-:S12]  /*10e0*/  USHF.R.S32.HI UR39, URZ, 0x4, UR5 ;  /* 0x000000043f277899 */ /* 0x000fd80008011405 */
.L_x_381:
[----:B-1----:R-:W1:Y:S01]  /*10f0*/  S2R R0, SR_TID.X ;  /* 0x0000000000007919 */ /* 0x002e620000002100 */
[----:B---3--:R-:W3:Y:S01]  /*1100*/  S2UR UR6, SR_CgaCtaId ;  /* 0x00000000000679c3 */ /* 0x008ee20000008800 */
[----:B------:R-:W-:Y:S02]  /*1110*/  UMOV UR38, 0x400 ;  /* 0x0000040000267882 */ /* 0x000fe40000000000 */
[----:B---3--:R-:W-:Y:S01]  /*1120*/  ULEA UR38, UR6, UR38, 0x18 ;  /* 0x0000002606267291 */ /* 0x008fe2000f8ec03f */
[----:B-1----:R-:W-:-:S04]  /*1130*/  LOP3.LUT R0, R0, 0x80, RZ, 0xc0, !PT ;  /* 0x0000008000007812 */ /* 0x002fc800078ec0ff */
[----:B------:R-:W-:-:S06]  /*1140*/  SHF.R.U32.HI R0, RZ, 0x7, R0 ;  /* 0x00000007ff007819 */ /* 0x000fcc0000011600 */
[----:B------:R-:W1:Y:S02]  /*1150*/  SHFL.IDX PT, R0, R0, RZ, 0x1f ;  /* 0x00001fff00007589 */ /* 0x000e6400000e0000 */
[----:B-1----:R-:W-:-:S13]  /*1160*/  R2UR UR4, R0 ;  /* 0x00000000000472ca */ /* 0x002fda00000e0000 */
[----:B------:R-:W-:-:S04]  /*1170*/  ULEA.HI UR5, UR4, UR4, URZ, 0x1 ;  /* 0x0000000404057291 */ /* 0x000fc8000f8f083f */
[----:B------:R-:W-:-:S04]  /*1180*/  ULOP3.LUT UR5, UR5, 0x1ffffe, URZ, 0xc0, !UPT ;  /* 0x001ffffe05057892 */ /* 0x000fc8000f8ec03f */
[----:B------:R-:W-:-:S03]  /*1190*/  UIADD3 UR5, UR4, -UR5, URZ ;  /* 0x8000000504057290 */ /* 0x000fc6000fffe03f */
[----:B------:R-:W-:Y:S01]  /*11a0*/  ULDC UR4, c[0x0][0x28c] ;  /* 0x0000a30000047ab9 */ /* 0x000fe20000000800 */
[----:B------:R-:W-:Y:S01]  /*11b0*/  ULEA UR5, UR5, UR38, 0xb ;  /* 0x0000002605057291 */ /* 0x000fe2000f8e583f */
[----:B------:R-:W-:-:S03]  /*11c0*/  ISETP.LT.AND P0, PT, RZ, UR4, PT ;  /* 0x00000004ff007c0c */ /* 0x000fc6000bf01270 */
[----:B------:R-:W-:-:S04]  /*11d0*/  UIADD3 UR5, UR5, 0x200, URZ ;  /* 0x0000020005057890 */ /* 0x000fc8000fffe03f */
[----:B------:R-:W-:-:S04]  /*11e0*/  USHF.R.U32.HI UR5, URZ, 0x4, UR5 ;  /* 0x000000043f057899 */ /* 0x000fc80008011605 */
[----:B------:R-:W-:Y:S02]  /*11f0*/  ULOP3.LUT UR52, UR5, 0x3fff, URZ, 0xc0, !UPT ;  /* 0x00003fff05347892 */ /* 0x000fe4000f8ec03f */
[----:B0---45:R-:W-:Y:S10]  /*1200*/  @P0 BRA `(.L_x_14) ;  /* 0x0000000000400947 */ /* 0x031ff40003800000 */
[----:B------:R-:W-:Y:S01]  /*1210*/  MOV R0, 0x0 ;  /* 0x0000000000007802 */ /* 0x000fe20000000f00 */
[----:B------:R-:W-:Y:S01]  /*1220*/  ULDC.64 UR4, c[0x4][0x68] ;  /* 0x01001a0000047ab9 */ /* 0x000fe20000000a00 */
[----:B------:R-:W-:Y:S01]  /*1230*/  ULDC.64 UR6, c[0x4][0x8] ;  /* 0x0100020000067ab9 */ /* 0x000fe20000000a00 */
[----:B0-2---:R-:W-:Y:S01]  /*1240*/  IMAD.U32 R4, RZ, RZ, UR4 ;  /* 0x00000004ff047e24 */ /* 0x005fe2000f8e00ff */
[----:B------:R0:W1:Y:S01]  /*1250*/  LDC.64 R14, c[0x4][R0] ;  /* 0x01000000000e7b82 */ /* 0x0000620000000a00 */
[----:B------:R-:W-:Y:S01]  /*1260*/  IMAD.U32 R5, RZ, RZ, UR5 ;  /* 0x00000005ff057e24 */ /* 0x000fe2000f8e00ff */
[----:B------:R-:W-:Y:S01]  /*1270*/  ULDC.64 UR4, c[0x4][0x70] ;  /* 0x01001c0000047ab9 */ /* 0x000fe20000000a00 */
[----:B------:R-:W-:Y:S02]  /*1280*/  IMAD.U32 R10, RZ, RZ, UR6 ;  /* 0x00000006ff0a7e24 */ /* 0x000fe4000f8e00ff */
[----:B------:R-:W-:Y:S02]  /*1290*/  IMAD.U32 R6, RZ, RZ, UR4 ;  /* 0x00000004ff067e24 */ /* 0x000fe4000f8e00ff */
[----:B------:R-:W-:-:S02]  /*12a0*/  IMAD.U32 R7, RZ, RZ, UR5 ;  /* 0x00000005ff077e24 */ /* 0x000fc4000f8e00ff */
[----:B------:R-:W-:Y:S02]  /*12b0*/  IMAD.U32 R11, RZ, RZ, UR7 ;  /* 0x00000007ff0b7e24 */ /* 0x000fe4000f8e00ff */
[----:B------:R-:W-:Y:S02]  /*12c0*/  IMAD.MOV.U32 R8, RZ, RZ, 0x1e1 ;  /* 0x000001e1ff087424 */ /* 0x000fe400078e00ff */
[----:B------:R-:W-:Y:S02]  /*12d0*/  IMAD.MOV.U32 R12, RZ, RZ, 0x1 ;  /* 0x00000001ff0c7424 */ /* 0x000fe400078e00ff */
[----:B0-----:R-:W-:-:S07]  /*12e0*/  IMAD.MOV.U32 R13, RZ, RZ, RZ ;  /* 0x000000ffff0d7224 */ /* 0x001fce00078e00ff */
[----:B------:R-:W-:-:S07]  /*12f0*/  LEPC R20, `(.L_x_14) ;  /* 0x000000001014794e */ /* 0x000fce0000000000 */
[----:B-1---5:R-:W-:Y:S05]  /*1300*/  CALL.ABS.NOINC R14 ;  /* 0x000000000e007343 */ /* 0x022fea0003c00000 */
.L_x_14:
[----:B------:R-:W-:-:S13]  /*1310*/  ISETP.NE.AND P0, PT, R201, 0x3, PT ;  /* 0x00000003c900780c */ /* 0x000fda0003f05270 */
[----:B------:R-:W-:Y:S05]  /*1320*/  @!P0 BRA `(.L_x_15) ;  /* 0x0000000000048947 */ /* 0x000fea0003800000 */
[----:B------:R-:W-:Y:S01]  /*1330*/  BPT.TRAP 0x1 ;  /* 0x000000040000795c */ /* 0x000fe20000300000 */
.L_x_15:
[----:B------:R-:W-:Y:S02]  /*1340*/  IMAD.U32 R3, RZ, RZ, UR37 ;  /* 0x00000025ff037e24 */ /* 0x000fe4000f8e00ff */
[----:B------:R-:W-:-:S03]  /*1350*/  IMAD.U32 R0, RZ, RZ, UR36 ;  /* 0x00000024ff007e24 */ /* 0x000fc6000f8e00ff */
[----:B------:R-:W-:Y:S02]  /*1360*/  LEA R3, R3, UR38, 0x3 ;  /* 0x0000002603037c11 */ /* 0x000fe4000f8e18ff */
[----:B------:R-:W-:-:S04]  /*1370*/  SHF.L.U32 R0, R0, 0x1f, RZ ;  /* 0x0000001f00007819 */ /* 0x000fc800000006ff */
[----:B------:R1:W3:Y:S01]  /*1380*/  SYNCS.PHASECHK.TRANS64.TRYWAIT P1, [R3+URZ], R0 ;  /* 0x00000000030075a7 */ /* 0x0002e2000802017f */
[----:B------:R-:W-:Y:S05]  /*1390*/  @!P0 BRA `(.L_x_16) ;  /* 0x0000000000048947 */ /* 0x000fea0003800000 */
[----:B------:R-:W-:Y:S01]  /*13a0*/  BPT.TRAP 0x1 ;  /* 0x000000040000795c */ /* 0x000fe20000300000 */
.L_x_16:
[----:B---3--:R-:W-:Y:S05]  /*13b0*/  @P1 BRA `(.L_x_17) ;  /* 0x0000000000081947 */ /* 0x008fea0003800000 */
[----:B------:R-:W3:Y:S02]  /*13c0*/  SYNCS.PHASECHK.TRANS64.TRYWAIT P1, [R3+URZ], R0 ;  /* 0x00000000030075a7 */ /* 0x000ee4000802017f */
[----:B---3--:R-:W-:Y:S05]  /*13d0*/  @!P1 BRA `(.L_x_18) ;  /* 0x000000e000909947 */ /* 0x008fea0003800000 */
.L_x_17:
[----:B------:R-:W-:-:S04]  /*13e0*/  UISETP.LT.AND UP0, UPT, UR39, 0x1, UPT ;  /* 0x000000012700788c */ /* 0x000fc8000bf01270 */
[----:B------:R-:W-:-:S06]  /*13f0*/  USEL UR4, UR39, 0x1, UP0 ;  /* 0x0000000127047887 */ /* 0x000fcc0008000000 */
[----:B-1-3--:R-:W-:Y:S01]  /*1400*/  IMAD.U32 R0, RZ, RZ, UR4 ;  /* 0x00000004ff007e24 */ /* 0x00afe2000f8e00ff */
[----:B------:R-:W-:Y:S05]  /*1410*/  WARPSYNC.ALL ;  /* 0x0000000000007948 */ /* 0x000fea0003800000 */
[----:B------:R-:W-:-:S04]  /*1420*/  IADD3 R0, -R0, UR39, RZ ;  /* 0x0000002700007c10 */ /* 0x000fc8000fffe1ff */
[----:B------:R-:W-:Y:S01]  /*1430*/  ISETP.GE.AND P1, PT, R0, 0x1, PT ;  /* 0x000000010000780c */ /* 0x000fe20003f26270 */
[----:B------:R-:W-:Y:S01]  /*1440*/  UIADD3 UR4, UR38, 0x20200, URZ ;  /* 0x0002020026047890 */ /* 0x000fe2000fffe03f */
[----:B------:R-:W-:Y:S01]  /*1450*/  WARPGROUP.ARRIVE ;  /* 0x00000000000079c5 */ /* 0x000fe20000000000 */
[----:B------:R-:W-:Y:S02]  /*1460*/  ULOP3.LUT UR52, UR52, 0x10000, URZ, 0xfc, !UPT ;  /* 0x0001000034347892 */ /* 0x000fe4000f8efc3f */
[----:B------:R-:W-:Y:S02]  /*1470*/  USHF.R.U32.HI UR4, URZ, 0x4, UR4 ;  /* 0x000000043f047899 */ /* 0x000fe40008011604 */
[----:B------:R-:W-:Y:S02]  /*1480*/  ULEA UR44, UR37, UR52, 0x9 ;  /* 0x00000034252c7291 */ /* 0x000fe4000f8e483f */
[----:B------:R-:W-:Y:S01]  /*1490*/  ULOP3.LUT UR53, UR4, 0x3fff, URZ, 0xc0, !UPT ;  /* 0x00003fff04357892 */ /* 0x000fe2000f8ec03f */
[----:B------:R-:W-:Y:S01]  /*14a0*/  UMOV UR5, 0xc0000010 ;  /* 0xc000001000057882 */ /* 0x000fe20000000000 */
[----:B------:R-:W-:-:S02]  /*14b0*/  UMOV UR7, 0xc0000010 ;  /* 0xc000001000077882 */ /* 0x000fc40000000000 */
[----:B------:R-:W-:Y:S01]  /*14c0*/  ULOP3.LUT UR53, UR53, 0x10000, URZ, 0xfc, !UPT ;  /* 0x0001000035357892 */ /* 0x000fe2000f8efc3f */
[----:B------:R-:W-:Y:S01]  /*14d0*/  UMOV UR4, UR44 ;  /* 0x0000002c00047c82 */ /* 0x000fe20008000000 */
[----:B------:R-:W-:Y:S02]  /*14e0*/  UMOV UR9, UR5 ;  /* 0x0000000500097c82 */ /* 0x000fe40008000000 */
[----:B------:R-:W-:Y:S01]  /*14f0*/  UIMAD UR6, UR37, 0x160, UR53 ;  /* 0x00000160250678a4 */ /* 0x000fe2000f8e0235 */
[----:B------:R-:W-:Y:S01]  /*1500*/  UMOV UR8, UR4 ;  /* 0x0000000400087c82 */ /* 0x000fe20008000000 */
[----:B------:R-:W-:Y:S02]  /*1510*/  UMOV UR11, 0xc0000010 ;  /* 0xc0000010000b7882 */ /* 0x000fe40000000000 */
[----:B------:R-:W-:Y:S02]  /*1520*/  UIADD3 UR10, UR6, 0x20, URZ ;  /* 0x00000020060a7890 */ /* 0x000fe4000fffe03f */
[----:B------:R-:W-:Y:S01]  /*1530*/  UIADD3 UR14, UR6, 0x40, URZ ;  /* 0x00000040060e7890 */ /* 0x000fe2000fffe03f */
[----:B------:R-:W-:-:S02]  /*1540*/  UMOV UR12, UR4 ;  /* 0x00000004000c7c82 */ /* 0x000fc40008000000 */
[----:B------:R-:W-:Y:S01]  /*1550*/  HGMMA.64x16x16.F32 R192, gdesc[UR4], RZ, !UPT, gsb0 ;  /* 0x0020000004c079f0 */ /* 0x000fe2000c0008ff */
[----:B------:R-:W-:Y:S01]  /*1560*/  UMOV UR13, UR5 ;  /* 0x00000005000d7c82 */ /* 0x000fe20008000000 */
[----:B------:R-:W-:Y:S01]  /*1570*/  UMOV UR15, 0xc0000010 ;  /* 0xc0000010000f7882 */ /* 0x000fe20000000000 */
[----:B------:R-:W-:Y:S01]  /*1580*/  UIADD3 UR18, UR6, 0x60, URZ ;  /* 0x0000006006127890 */ /* 0x000fe2000fffe03f */
[----:B------:R-:W-:Y:S01]  /*1590*/  UMOV UR16, UR4 ;  /* 0x0000000400107c82 */ /* 0x000fe20008000000 */
        /* <DEDUP_REMOVED lines=24> */
[----:B------:R-:W-:Y:S01]  /*1720*/  UMOV UR47, 0xc0000010 ;  /* 0xc0000010002f7882 */ /* 0x000fe20000000000 */
[----:B------:R-:W-:Y:S01]  /*1730*/  UIADD3 UR50, UR6, 0x140, URZ ;  /* 0x0000014006327890 */ /* 0x000fe2000fffe03f */
[----:B------:R-:W-:Y:S01]  /*1740*/  UMOV UR48, UR4 ;  /* 0x0000000400307c82 */ /* 0x000fe20008000000 */
[----:B------:R-:W-:Y:S01]  /*1750*/  UMOV UR49, UR5 ;  /* 0x0000000500317c82 */ /* 0x000fe20008000000 */
[----:B------:R-:W-:Y:S01]  /*1760*/  UMOV UR51, 0xc0000010 ;  /* 0xc000001000337882 */ /* 0x000fe20000000000 */
[----:B------:R-:W-:-:S02]  /*1770*/  WARPGROUP.DEPBAR.LE gsb0, 0x0 ;  /* 0x00008000000079c5 */ /* 0x000fc40000010000 */
[----:B------:R-:W-:-:S06]  /*1780*/  WARPGROUP.ARRIVE ;  /* 0x00000000000079c5 */ /* 0x000fcc0000000000 */
[----:B------:R-:W-:Y:S01]  /*1790*/  HGMMA.64x16x16.F32 R176, gdesc[UR8], RZ, !UPT, gsb0 ;  /* 0x0020000008b079f0 */ /* 0x000fe2000c0008ff */
[----:B------:R-:W-:-:S03]  /*17a0*/  UIADD3 UR8, UR44, 0x100, URZ ;  /* 0x000001002c087890 */ /* 0x000fc6000fffe03f */
[----:B------:R-:W-:Y:S01]  /*17b0*/  UMOV UR44, UR4 ;  /* 0x00000004002c7c82 */ /* 0x000fe20008000000 */
[----:B------:R-:W-:Y:S02]  /*17c0*/  WARPGROUP.DEPBAR.LE gsb0, 0x0 ;  /* 0x00008000000079c5 */ /* 0x000fe40000010000 */
[----:B------:R-:W-:-:S06]  /*17d0*/  WARPGROUP.ARRIVE ;  /* 0x00000000000079c5 */ /* 0x000fcc0000000000 */
[----:B------:R-:W-:Y:S03]  /*17e0*/  HGMMA.64x16x16.F32 R160, gdesc[UR12], RZ, !UPT, gsb0 ;  /* 0x002000000ca079f0 */ /* 0x000fe6000c0008ff */
        /* <DEDUP_REMOVED lines=23> */
[----:B------:R-:W-:Y:S01]  /*1960*/  HGMMA.64x16x16.F32 R32, gdesc[UR48], RZ, !UPT, gsb0 ;  /* 0x00200000302079f0 */ /* 0x000fe2000c0008ff */
[----:B------:R-:W-:Y:S01]  /*1970*/  UMOV UR48, UR8 ;  /* 0x0000000800307c82 */ /* 0x000fe20008000000 */
[----:B------:R-:W-:Y:S01]  /*1980*/  UMOV UR49, 0xc0000010 ;  /* 0xc000001000317882 */ /* 0x000fe20000000000 */
[----:B------:R-:W-:Y:S01]  /*1990*/  UMOV UR44, UR48 ;  /* 0x00000030002c7c82 */ /* 0x000fe20008000000 */
        /* <DEDUP_REMOVED lines=19> */
[----:B------:R-:W-:-:S02]  /*1ad0*/  WARPGROUP.DEPBAR.LE gsb0, 0x0 ;  /* 0x00008000000079c5 */ /* 0x000fc40000010000 */
        /* <DEDUP_REMOVED lines=33> */
[----:B------:R-:W-:Y:S05]  /*1cf0*/  @!P1 BRA `(.L_x_19) ;  /* 0x0000000800ac9947 */ /* 0x000fea0003800000 */
[----:B------:R-:W-:Y:S01]  /*1d00*/  UIADD3 UR57, UR37, 0x1, URZ ;  /* 0x0000000125397890 */ /* 0x000fe2000fffe03f */
[----:B------:R-:W-:Y:S01]  /*1d10*/  IMAD.MOV.U32 R3, RZ, RZ, R0 ;  /* 0x000000ffff037224 */ /* 0x000fe200078e0000 */
[----:B------:R-:W-:Y:S02]  /*1d20*/  UMOV UR56, UR37 ;  /* 0x0000002500387c82 */ /* 0x000fe40008000000 */
[----:B------:R-:W-:-:S04]  /*1d30*/  UISETP.NE.AND UP0, UPT, UR57, 0x10, UPT ;  /* 0x000000103900788c */ /* 0x000fc8000bf05270 */
[----:B------:R-:W-:Y:S02]  /*1d40*/  USEL UR4, URZ, 0x1, UP0 ;  /* 0x000000013f047887 */ /* 0x000fe40008000000 */
[----:B------:R-:W-:Y:S02]  /*1d50*/  USEL UR57, UR57, URZ, UP0 ;  /* 0x0000003f39397287 */ /* 0x000fe40008000000 */
[----:B------:R-:W-:-:S06]  /*1d60*/  ULOP3.LUT UR4, UR36, UR4, URZ, 0x3c, !UPT ;  /* 0x0000000424047292 */ /* 0x000fcc000f8e3c3f */
[----:B------:R-:W-:-:S07]  /*1d70*/  IMAD.U32 R6, RZ, RZ, UR4 ;  /* 0x00000004ff067e24 */ /* 0x000fce000f8e00ff */
.L_x_26:
[----:B-1----:R-:W-:Y:S05]  /*1d80*/  @!P0 BRA `(.L_x_20) ;  /* 0x0000000000048947 */ /* 0x002fea0003800000 */
[----:B------:R-:W-:Y:S01]  /*1d90*/  BPT.TRAP 0x1 ;  /* 0x000000040000795c */ /* 0x000fe20000300000 */
.L_x_20:
[----:B------:R-:W-:Y:S01]  /*1da0*/  ULEA UR4, UR57, UR38, 0x3 ;  /* 0x0000002639047291 */ /* 0x000fe2000f8e183f */
[----:B0-2---:R-:W-:-:S08]  /*1db0*/  SHF.L.U32 R4, R6, 0x1f, RZ ;  /* 0x0000001f06047819 */ /* 0x005fd000000006ff */
[----:B------:R0:W1:Y:S01]  /*1dc0*/  SYNCS.PHASECHK.TRANS64.TRYWAIT P1, [UR4], R4 ;  /* 0x00000004ff0075a7 */ /* 0x0000620008020144 */
[----:B------:R-:W-:Y:S05]  /*1dd0*/  @!P0 BRA `(.L_x_21) ;  /* 0x0000000000048947 */ /* 0x000fea0003800000 */
[----:B------:R-:W-:Y:S01]  /*1de0*/  BPT.TRAP 0x1 ;  /* 0x000000040000795c */ /* 0x000fe20000300000 */
.L_x_21:
[----:B-1----:R-:W-:Y:S05]  /*1df0*/  @P1 BRA `(.L_x_22) ;  /* 0x0000000000081947 */ /* 0x002fea0003800000 */
[----:B------:R-:W1:Y:S02]  /*1e00*/  SYNCS.PHASECHK.TRANS64.TRYWAIT P1, [UR4], R4 ;  /* 0x00000004ff0075a7 */ /* 0x000e640008020144 */
[----:B-1----:R-:W-:Y:S05]  /*1e10*/  @!P1 BRA `(.L_x_23) ;  /* 0x000000d800149947 */ /* 0x002fea0003800000 */
.L_x_22:
[----:B------:R-:W-:Y:S01]  /*1e20*/  ULEA UR4, UR57, UR52, 0x9 ;  /* 0x0000003439047291 */ /* 0x000fe2000f8e483f */
[----:B------:R-:W-:Y:S01]  /*1e30*/  WARPGROUP.ARRIVE ;  /* 0x00000000000079c5 */ /* 0x000fe20000000000 */
[----:B------:R-:W-:Y:S01]  /*1e40*/  UIMAD UR6, UR57, 0x160, UR53 ;  /* 0x00000160390678a4 */ /* 0x000fe2000f8e0235 */
[----:B------:R-:W-:Y:S01]  /*1e50*/  UMOV UR5, 0xc0000010 ;  /* 0xc000001000057882 */ /* 0x000fe20000000000 */
[----:B------:R-:W-:Y:S02]  /*1e60*/  UMOV UR7, 0xc0000010 ;  /* 0xc000001000077882 */ /* 0x000fe40000000000 */
[----:B------:R-:W-:Y:S01]  /*1e70*/  UIADD3 UR10, UR6, 0x20, URZ ;  /* 0x00000020060a7890 */ /* 0x000fe2000fffe03f */
[----:B------:R-:W-:Y:S01]  /*1e80*/  UMOV UR8, UR4 ;  /* 0x0000000400087c82 */ /* 0x000fe20008000000 */
[----:B------:R-:W-:Y:S01]  /*1e90*/  UMOV UR9, UR5 ;  /* 0x0000000500097c82 */ /* 0x000fe20008000000 */
[----:B------:R-:W-:Y:S02]  /*1ea0*/  UMOV UR11, 0xc0000010 ;  /* 0xc0000010000b7882 */ /* 0x000fe40000000000 */
[----:B------:R-:W-:Y:S01]  /*1eb0*/  HGMMA.64x16x16.F32 R192, gdesc[UR4], R192, gsb0 ;  /* 0x0020000004c079f0 */ /* 0x000fe200080008c0 */
        /* <DEDUP_REMOVED lines=38> */
[----:B------:R-:W-:Y:S01]  /*2120*/  HGMMA.64x16x16.F32 R176, gdesc[UR8], R176, gsb0 ;  /* 0x0020000008b079f0 */ /* 0x000fe200080008b0 */
[----:B------:R-:W-:Y:S02]  /*2130*/  UIADD3 UR8, UR4, 0x100, URZ ;  /* 0x0000010004087890 */ /* 0x000fe4000fffe03f */
[----:B------:R-:W-:Y:S02]  /*2140*/  WARPGROUP.DEPBAR.LE gsb0, 0x0 ;  /* 0x00008000000079c5 */ /* 0x000fe40000010000 */
[----:B------:R-:W-:-:S06]  /*2150*/  WARPGROUP.ARRIVE ;  /* 0x00000000000079c5 */ /* 0x000fcc0000000000 */
[----:B------:R-:W-:Y:S03]  /*2160*/  HGMMA.64x16x16.F32 R160, gdesc[UR12], R160, gsb0 ;  /* 0x002000000ca079f0 */ /* 0x000fe600080008a0 */
        /* <DEDUP_REMOVED lines=23> */
[----:B------:R-:W-:Y:S01]  /*22e0*/  HGMMA.64x16x16.F32 R32, gdesc[UR48], R32, gsb0 ;  /* 0x00200000302079f0 */ /* 0x000fe20008000820 */
        /* <DEDUP_REMOVED lines=56> */
[----:B------:R-:W-:Y:S05]  /*2670*/  @!P0 BRA `(.L_x_24) ;  /* 0x0000000000048947 */ /* 0x000fea0003800000 */
[----:B------:R-:W-:Y:S01]  /*2680*/  BPT.TRAP 0x1 ;  /* 0x000000040000795c */ /* 0x000fe20000300000 */
.L_x_24:
[----:B------:R-:W-:Y:S01]  /*2690*/  ULEA UR4, UR56, UR38, 0x3 ;  /* 0x0000002638047291 */ /* 0x000fe2000f8e183f */
[----:B------:R-:W-:-:S03]  /*26a0*/  ISETP.GT.U32.AND P1, PT, R2, 0x1, PT ;  /* 0x000000010200780c */ /* 0x000fc60003f24070 */
[----:B------:R-:W-:-:S04]  /*26b0*/  UIADD3 UR4, UR4, 0x80, URZ ;  /* 0x0000008004047890 */ /* 0x000fc8000fffe03f */
[----:B------:R-:W-:-:S09]  /*26c0*/  UPRMT UR4, URZ, 0x654, UR4 ;  /* 0x000006543f047896 */ /* 0x000fd20008000004 */
[----:B------:R-:W-:Y:S01]  /*26d0*/  SYNCS.ARRIVE.TRANS64.RED.A1T0 RZ, [UR4], RZ ;  /* 0x000000ffffff79a7 */ /* 0x000fe20008100404 */
[----:B------:R-:W-:Y:S05]  /*26e0*/  @P1 BRA `(.L_x_25) ;  /* 0x0000000000041947 */ /* 0x000fea0003800000 */
[----:B------:R-:W-:Y:S01]  /*26f0*/  BPT.TRAP 0x1 ;  /* 0x000000040000795c */ /* 0x000fe20000300000 */
.L_x_25:
[----:B------:R-:W-:Y:S01]  /*2700*/  UIADD3 UR57, UR57, 0x1, URZ ;  /* 0x0000000139397890 */ /* 0x000fe2000fffe03f */
[C---:B------:R-:W-:Y:S01]  /*2710*/  ISETP.GT.AND P1, PT, R3.reuse, 0x1, PT ;  /* 0x000000010300780c */ /* 0x040fe20003f24270 */
[----:B------:R-:W-:Y:S01]  /*2720*/  UIADD3 UR56, UR56, 0x1, URZ ;  /* 0x0000000138387890 */ /* 0x000fe2000fffe03f */
[----:B------:R-:W-:Y:S01]  /*2730*/  VIADD R3, R3, 0xffffffff ;  /* 0xffffffff03037836 */ /* 0x000fe20000000000 */
[----:B------:R-:W-:Y:S02]  /*2740*/  UISETP.NE.AND UP0, UPT, UR57, 0x10, UPT ;  /* 0x000000103900788c */ /* 0x000fe4000bf05270 */
[----:B------:R-:W-:Y:S02]  /*2750*/  UISETP.NE.AND UP1, UPT, UR56, 0x10, UPT ;  /* 0x000000103800788c */ /* 0x000fe4000bf25270 */
[----:B------:R-:W-:Y:S02]  /*2760*/  USEL UR4, URZ, 0x1, UP0 ;  /* 0x000000013f047887 */ /* 0x000fe40008000000 */
[----:B------:R-:W-:-:S02]  /*2770*/  USEL UR57, UR57, URZ, UP0 ;  /* 0x0000003f39397287 */ /* 0x000fc40008000000 */
[----:B------:R-:W-:Y:S02]  /*2780*/  USEL UR56, UR56, URZ, UP1 ;  /* 0x0000003f38387287 */ /* 0x000fe40008800000 */
[----:B------:R-:W-:Y:S01]  /*2790*/  LOP3.LUT R6, R6, UR4, RZ, 0x3c, !PT ;  /* 0x0000000406067c12 */ /* 0x000fe2000f8e3cff */
[----:B------:R-:W-:Y:S09]  /*27a0*/  @P1 BRA `(.L_x_26) ;  /* 0xfffffff400741947 */ /* 0x000ff2000383ffff */
.L_x_19:
[----:B------:R-:W3:Y:S02]  /*27b0*/  LDC R3, c[0x0][0x28c] ;  /* 0x0000a300ff037b82 */ /* 0x000ee40000000800 */
[----:B---3--:R-:W-:-:S13]  /*27c0*/  ISETP.GE.AND P1, PT, R3, 0x1, PT ;  /* 0x000000010300780c */ /* 0x008fda0003f26270 */
[----:B------:R-:W-:Y:S05]  /*27d0*/  @!P1 BRA `(.L_x_27) ;  /* 0x0000000000309947 */ /* 0x000fea0003800000 */
[----:B------:R-:W-:Y:S05]  /*27e0*/  @!P0 BRA `(.L_x_28) ;  /* 0x0000000000048947 */ /* 0x000fea0003800000 */
[----:B------:R-:W-:Y:S01]  /*27f0*/  BPT.TRAP 0x1 ;  /* 0x000000040000795c */ /* 0x000fe20000300000 */
.L_x_28:
[----:B------:R-:W-:Y:S02]  /*2800*/  R2UR UR4, R0 ;  /* 0x00000000000472ca */ /* 0x000fe400000e0000 */
[----:B------:R-:W-:-:S11]  /*2810*/  ISETP.GT.U32.AND P0, PT, R2, 0x1, PT ;  /* 0x000000010200780c */ /* 0x000fd60003f04070 */
[----:B------:R-:W-:-:S04]  /*2820*/  UIADD3 UR4, UR4, UR37, URZ ;  /* 0x0000002504047290 */ /* 0x000fc8000fffe03f */
[----:B------:R-:W-:-:S04]  /*2830*/  USHF.L.U32 UR4, UR4, 0x3, URZ ;  /* 0x0000000304047899 */ /* 0x000fc8000800063f */
[----:B------:R-:W-:-:S04]  /*2840*/  ULOP3.LUT UR4, UR4, 0x78, URZ, 0xc0, !UPT ;  /* 0x0000007804047892 */ /* 0x000fc8000f8ec03f */
[----:B------:R-:W-:-:S04]  /*2850*/  UIADD3 UR4, UR38, 0x80, UR4 ;  /* 0x0000008026047890 */ /* 0x000fc8000fffe004 */
[----:B------:R-:W-:-:S09]  /*2860*/  UPRMT UR4, URZ, 0x654, UR4 ;  /* 0x000006543f047896 */ /* 0x000fd20008000004 */
[----:B------:R-:W-:Y:S01]  /*2870*/  SYNCS.ARRIVE.TRANS64.RED.A1T0 RZ, [UR4], RZ ;  /* 0x000000ffffff79a7 */ /* 0x000fe20008100404 */
[----:B------:R-:W-:Y:S05]  /*2880*/  @P0 BRA `(.L_x_27) ;  /* 0x0000000000040947 */ /* 0x000fea0003800000 */
[----:B------:R-:W-:Y:S01]  /*2890*/  BPT.TRAP 0x1 ;  /* 0x000000040000795c */ /* 0x000fe20000300000 */
.L_x_27:
[----:B------:R-:W3:Y:S01]  /*28a0*/  S2R R0, SR_TID.X ;  /* 0x0000000000007919 */ /* 0x000ee20000002100 */
[----:B------:R-:W4:Y:S01]  /*28b0*/  LDC R6, c[0x0][0x288] ;  /* 0x0000a200ff067b82 */ /* 0x000f220000000800 */
[----:B------:R-:W-:Y:S01]  /*28c0*/  UIADD3 UR37, UR39, UR37, URZ ;  /* 0x0000002527257290 */ /* 0x000fe2000fffe03f */
[----:B------:R-:W-:Y:S01]  /*28d0*/  IMAD R19, R19, 0xb0, RZ ;  /* 0x000000b013137824 */ /* 0x000fe200078e02ff */
[----:B------:R-:W0:Y:S01]  /*28e0*/  S2R R10, SR_TID.X ;  /* 0x00000000000a7919 */ /* 0x000e220000002100 */
[----:B------:R-:W-:Y:S01]  /*28f0*/  ULDC UR8, c[0x0][0x284] ;  /* 0x0000a10000087ab9 */ /* 0x000fe20000000800 */
[----:B------:R-:W-:Y:S01]  /*2900*/  USHF.R.U32.HI UR4, URZ, 0x4, UR37 ;  /* 0x000000043f047899 */ /* 0x000fe20008011625 */
[----:B------:R-:W-:Y:S01]  /*2910*/  SHF.R.S32.HI R15, RZ, 0x1f, R16 ;  /* 0x0000001fff0f7819 */ /* 0x000fe20000011410 */
[----:B------:R-:W-:Y:S02]  /*2920*/  UISETP.GT.U32.AND UP1, UPT, UR37, 0xf, UPT ;  /* 0x0000000f2500788c */ /* 0x000fe4000bf24070 */
[----:B------:R-:W-:Y:S01]  /*2930*/  ULOP3.LUT UR4, UR4, 0x1, URZ, 0xc0, !UPT ;  /* 0x0000000104047892 */ /* 0x000fe2000f8ec03f */
[----:B------:R-:W-:Y:S01]  /*2940*/  ULDC.64 UR6, c[0x0][0x5d0] ;  /* 0x0001740000067ab9 */ /* 0x000fe20000000a00 */
[----:B------:R-:W-:Y:S01]  /*2950*/  UISETP.LT.U32.AND UP1, UPT, UR39, 0x10, UP1 ;  /* 0x000000102700788c */ /* 0x000fe20008f21070 */
[----:B------:R-:W-:Y:S01]  /*2960*/  IMAD R11, R15, UR6, RZ ;  /* 0x000000060f0b7c24 */ /* 0x000fe2000f8e02ff */
[----:B------:R-:W-:-:S02]  /*2970*/  UISETP.NE.U32.AND UP0, UPT, UR4, 0x1, UPT ;  /* 0x000000010400788c */ /* 0x000fc4000bf05070 */
[----:B------:R-:W-:Y:S01]  /*2980*/  USEL UR5, URZ, 0x1, !UP1 ;  /* 0x000000013f057887 */ /* 0x000fe2000c800000 */
[----:B------:R-:W-:Y:S01]  /*2990*/  IMAD R13, R16, UR7, R11 ;  /* 0x00000007100d7c24 */ /* 0x000fe2000f8e020b */
[----:B------:R-:W-:Y:S02]  /*29a0*/  UISETP.GT.U32.AND UP0, UPT, UR39, 0xf, !UP0 ;  /* 0x0000000f2700788c */ /* 0x000fe4000c704070 */
[----:B------:R-:W-:Y:S02]  /*29b0*/  ULOP3.LUT UR37, UR37, 0xf, URZ, 0xc0, !UPT ;  /* 0x0000000f25257892 */ /* 0x000fe4000f8ec03f */
[----:B------:R-:W-:Y:S01]  /*29c0*/  USEL UR4, URZ, 0x1, !UP0 ;  /* 0x000000013f047887 */ /* 0x000fe2000c000000 */
[----:B----4-:R-:W-:-:S03]  /*29d0*/  ISETP.GE.AND P0, PT, R19, R6, PT ;  /* 0x000000061300720c */ /* 0x010fc60003f06270 */
[----:B------:R-:W-:Y:S01]  /*29e0*/  ULOP3.LUT UR36, UR4, UR36, UR5, 0x96, !UPT ;  /* 0x0000002404247292 */ /* 0x000fe2000f8e9605 */
[----:B---3--:R-:W-:-:S04]  /*29f0*/  SHF.R.U32.HI R0, RZ, 0x7, R0 ;  /* 0x00000007ff007819 */ /* 0x008fc80000011600 */
[----:B------:R-:W-:Y:S02]  /*2a00*/  LOP3.LUT R0, R0, 0x1, RZ, 0xc0, !PT ;  /* 0x0000000100007812 */ /* 0x000fe400078ec0ff */
[----:B0-----:R-:W-:Y:S02]  /*2a10*/  SHF.R.U32.HI R3, RZ, 0x2, R10 ;  /* 0x00000002ff037819 */ /* 0x001fe4000001160a */
[----:B-12---:R-:W-:Y:S01]  /*2a20*/  LOP3.LUT R4, R10, 0x60, RZ, 0xc0, !PT ;  /* 0x000000600a047812 */ /* 0x006fe200078ec0ff */
[----:B------:R-:W-:Y:S01]  /*2a30*/  IMAD.SHL.U32 R8, R0, 0x40, RZ ;  /* 0x0000004000087824 */ /* 0x000fe200078e00ff */
[----:B------:R-:W-:Y:S02]  /*2a40*/  LOP3.LUT R5, R10, 0x3, RZ, 0xc0, !PT ;  /* 0x000000030a057812 */ /* 0x000fe400078ec0ff */
[----:B------:R-:W-:Y:S02]  /*2a50*/  LOP3.LUT R3, R3, 0x7, RZ, 0xc0, !PT ;  /* 0x0000000703037812 */ /* 0x000fe400078ec0ff */
[----:B------:R-:W-:Y:S01]  /*2a60*/  SHF.R.U32.HI R4, RZ, 0x1, R4 ;  /* 0x00000001ff047819 */ /* 0x000fe20000011604 */
[----:B------:R-:W-:-:S02]  /*2a70*/  IMAD R14, R5, -0x2, R6 ;  /* 0xfffffffe050e7824 */ /* 0x000fc400078e0206 */
[----:B------:R-:W-:Y:S01]  /*2a80*/  IMAD.SHL.U32 R5, R22, 0x100, RZ ;  /* 0x0000010016057824 */ /* 0x000fe200078e00ff */
[--C-:B------:R-:W-:Y:S02]  /*2a90*/  IADD3 R7, RZ, -R4, -R3.reuse ;  /* 0x80000004ff077210 */ /* 0x100fe40007ffe803 */
[----:B------:R-:W-:Y:S01]  /*2aa0*/  LOP3.LUT R3, R8, 0x40, R3, 0xe2, !PT ;  /* 0x0000004008037812 */ /* 0x000fe200078ee203 */
[----:B------:R-:W-:Y:S01]  /*2ab0*/  IMAD.SHL.U32 R8, R10, 0x2, RZ ;  /* 0x000000020a087824 */ /* 0x000fe200078e00ff */
[----:B------:R-:W-:Y:S01]  /*2ac0*/  ISETP.GE.OR P0, PT, R5, UR8, P0 ;  /* 0x0000000805007c0c */ /* 0x000fe20008706670 */
[----:B------:R-:W-:Y:S02]  /*2ad0*/  IMAD R12, R0, -0x40, R7 ;  /* 0xffffffc0000c7824 */ /* 0x000fe400078e0207 */
[----:B------:R-:W-:Y:S01]  /*2ae0*/  IMAD.WIDE R6, R22, 0x100, RZ ;  /* 0x0000010016067825 */ /* 0x000fe200078e02ff */
[----:B------:R-:W-:-:S03]  /*2af0*/  LOP3.LUT R8, R19, 0x6, R8, 0xf8, !PT ;  /* 0x0000000613087812 */ /* 0x000fc600078ef808 */
[----:B------:R-:W-:Y:S01]  /*2b00*/  IMAD.MOV.U32 R22, RZ, RZ, -0x1 ;  /* 0xffffffffff167424 */ /* 0x000fe200078e00ff */
[----:B------:R-:W-:Y:S02]  /*2b10*/  SHF.R.S32.HI R9, RZ, 0x1f, R8 ;  /* 0x0000001fff097819 */ /* 0x000fe40000011408 */
[----:B------:R-:W-:Y:S01]  /*2b20*/  LOP3.LUT R0, R6, R3, R4, 0xfe, !PT ;  /* 0x0000000306007212 */ /* 0x000fe200078efe04 */
[----:B------:R-:W-:Y:S01]  /*2b30*/  IMAD.IADD R4, R14, 0x1, -R19 ;  /* 0x000000010e047824 */ /* 0x000fe200078e0a13 */
[----:B------:R-:W-:Y:S01]  /*2b40*/  IADD3 R3, -R5, UR8, R12 ;  /* 0x0000000805037c10 */ /* 0x000fe2000fffe10c */
[----:B------:R-:W-:-:S04]  /*2b50*/  IMAD.WIDE.U32 R10, R16, UR6, R8 ;  /* 0x00000006100a7c25 */ /* 0x000fc8000f8e0008 */
[----:B------:R-:W-:Y:S01]  /*2b60*/  IMAD.IADD R11, R11, 0x1, R13 ;  /* 0x000000010b0b7824 */ /* 0x000fe200078e020d */
[----:B------:R-:W-:Y:S06]  /*2b70*/  @P0 BRA `(.L_x_29) ;  /* 0x000000a400980947 */ /* 0x000fec0003800000 */
[----:B------:R-:W0:Y:S01]  /*2b80*/  LDC.64 R210, c[0x0][0x5c8] ;  /* 0x00017200ffd27b82 */ /* 0x000e220000000a00 */
[----:B-----5:R-:W-:Y:S01]  /*2b90*/  FSETP.NEU.AND P2, PT, R23, RZ, PT ;  /* 0x000000ff1700720b */ /* 0x020fe20003f4d000 */
[----:B------:R-:W-:Y:S01]  /*2ba0*/  BSSY B0, `(.L_x_29) ;  /* 0x0000a63000007945 */ /* 0x000fe20003800000 */
[----:B------:R-:W-:-:S04]  /*2bb0*/  ISETP.GT.AND P0, PT, R4, RZ, PT ;  /* 0x000000ff0400720c */ /* 0x000fc80003f04270 */
[----:B------:R-:W-:Y:S01]  /*2bc0*/  ISETP.GT.AND P1, PT, R3, RZ, P0 ;  /* 0x000000ff0300720c */ /* 0x000fe20000724270 */
[-C--:B0-----:R-:W-:Y:S02]  /*2bd0*/  IMAD R5, R7, R210.reuse, RZ ;  /* 0x000000d207057224 */ /* 0x081fe400078e02ff */
[----:B------:R-:W-:-:S04]  /*2be0*/  IMAD.WIDE.U32 R20, R0, R210, R10 ;  /* 0x000000d200147225 */ /* 0x000fc800078e000a */
[----:B------:R-:W-:-:S04]  /*2bf0*/  IMAD R5, R0, R211, R5 ;  /* 0x000000d300057224 */ /* 0x000fc800078e0205 */
[----:B------:R-:W-:Y:S01]  /*2c00*/  IMAD.IADD R19, R21, 0x1, R5 ;  /* 0x0000000115137824 */ /* 0x000fe200078e0205 */
[----:B------:R-:W-:Y:S06]  /*2c10*/  @!P2 BRA `(.L_x_30) ;  /* 0x00000074007ca947 */ /* 0x000fec0003800000 */
[----:B------:R-:W0:Y:S01]  /*2c20*/  LDC.64 R208, c[0x0][0x5b8] ;  /* 0x00016e00ffd07b82 */ /* 0x000e220000000a00 */
[----:B------:R-:W-:-:S07]  /*2c30*/  ULDC.64 UR4, c[0x0][0x5c0] ;  /* 0x0001700000047ab9 */ /* 0x000fce0000000a00 */
[----:B------:R-:W1:Y:S08]  /*2c40*/  LDC.64 R206, c[0x0][0x5b0] ;  /* 0x00016c00ffce7b82 */ /* 0x000e700000000a00 */
[----:B------:R-:W2:Y:S01]  /*2c50*/  LDC.64 R204, c[0x0][0x5a8] ;  /* 0x00016a00ffcc7b82 */ /* 0x000ea20000000a00 */
[-C--:B0-----:R-:W-:Y:S02]  /*2c60*/  IMAD R6, R15, R208.reuse, RZ ;  /* 0x000000d00f067224 */ /* 0x081fe400078e02ff */
[----:B------:R-:W-:-:S04]  /*2c70*/  IMAD.WIDE.U32 R10, R16, R208, R8 ;  /* 0x000000d0100a7225 */ /* 0x000fc800078e0008 */
[----:B------:R-:W-:Y:S02]  /*2c80*/  IMAD R6, R16, R209, R6 ;  /* 0x000000d110067224 */ /* 0x000fe400078e0206 */
[-C--:B-1----:R-:W-:Y:S02]  /*2c90*/  IMAD R5, R7, R206.reuse, RZ ;  /* 0x000000ce07057224 */ /* 0x082fe400078e02ff */
[----:B------:R-:W-:Y:S02]  /*2ca0*/  IMAD.IADD R13, R11, 0x1, R6 ;  /* 0x000000010b0d7824 */ /* 0x000fe400078e0206 */
[----:B------:R-:W-:Y:S02]  /*2cb0*/  IMAD.MOV.U32 R12, RZ, RZ, R10 ;  /* 0x000000ffff0c7224 */ /* 0x000fe400078e000a */
[C---:B------:R-:W-:Y:S02]  /*2cc0*/  IMAD R5, R0.reuse, R207, R5 ;  /* 0x000000cf00057224 */ /* 0x040fe400078e0205 */
[----:B------:R-:W-:-:S04]  /*2cd0*/  IMAD.WIDE.U32 R14, R0, R206, R12 ;  /* 0x000000ce000e7225 */ /* 0x000fc800078e000c */
[----:B------:R-:W-:Y:S01]  /*2ce0*/  IMAD.IADD R7, R15, 0x1, R5 ;  /* 0x000000010f077824 */ /* 0x000fe200078e0205 */
[----:B--2---:R-:W-:-:S04]  /*2cf0*/  LEA R212, P2, R14, R204, 0x1 ;  /* 0x000000cc0ed47211 */ /* 0x004fc800078408ff */
[----:B------:R-:W-:-:S05]  /*2d00*/  LEA.HI.X R213, R14, R205, R7, 0x1, P2 ;  /* 0x000000cd0ed57211 */ /* 0x000fca00010f0c07 */
[----:B------:R-:W2:Y:S01]  /*2d10*/  @P1 LDG.E.LTC128B.U16 R7, desc[UR54][R212.64] ;  /* 0x00000036d4071981 */ /* 0x000ea2000c1e1520 */
[----:B------:R-:W-:Y:S01]  /*2d20*/  ISETP.GT.AND P3, PT, R4, 0x1, PT ;  /* 0x000000010400780c */ /* 0x000fe20003f64270 */
[----:B------:R-:W-:Y:S01]  /*2d30*/  IMAD.WIDE.U32 R14, R0, R206, R8 ;  /* 0x000000ce000e7225 */ /* 0x000fe200078e0008 */
[----:B------:R-:W-:Y:S03]  /*2d40*/  BSSY B1, `(.L_x_31) ;  /* 0x0000010000017945 */ /* 0x000fe60003800000 */
[----:B------:R-:W-:Y:S02]  /*2d50*/  IMAD.IADD R15, R5, 0x1, R15 ;  /* 0x00000001050f7824 */ /* 0x000fe400078e020f */
[----:B------:R-:W-:-:S04]  /*2d60*/  IMAD.WIDE.U32 R14, R16, R208, R14 ;  /* 0x000000d0100e7225 */ /* 0x000fc800078e000e */
[----:B------:R-:W-:Y:S02]  /*2d70*/  IMAD.IADD R15, R6, 0x1, R15 ;  /* 0x00000001060f7824 */ /* 0x000fe400078e020f */
[----:B--2---:R-:W-:-:S05]  /*2d80*/  HADD2.F32 R202, -RZ, R7.H0_H0 ;  /* 0x20000007ffca7230 */ /* 0x004fca0000004100 */
[----:B------:R-:W-:Y:S01]  /*2d90*/  FMUL R21, R202, R23 ;  /* 0x00000017ca157220 */ /* 0x000fe20000400000 */
[----:B------:R-:W-:-:S03]  /*2da0*/  LEA R202, P2, R20, UR4, 0x1 ;  /* 0x0000000414ca7c11 */ /* 0x000fc6000f8408ff */
[----:B------:R-:W-:Y:S01]  /*2db0*/  FFMA R21, R192, R200, R21 ;  /* 0x000000c8c0157223 */ /* 0x000fe20000000015 */
[----:B------:R-:W-:Y:S02]  /*2dc0*/  LEA.HI.X R203, R20, UR5, R19, 0x1, P2 ;  /* 0x0000000514cb7c11 */ /* 0x000fe400090f0c13 */
[----:B------:R-:W-:Y:S02]  /*2dd0*/  ISETP.GT.AND P2, PT, R3, RZ, P3 ;  /* 0x000000ff0300720c */ /* 0x000fe40001f44270 */
[----:B------:R-:W-:Y:S02]  /*2de0*/  F2FP.F16.F32.PACK_AB R19, RZ, R21 ;  /* 0x00000015ff13723e */ /* 0x000fe400000000ff */
[----:B------:R-:W-:-:S03]  /*2df0*/  LEA R20, P4, R14, R204, 0x1 ;  /* 0x000000cc0e147211 */ /* 0x000fc600078808ff */
[----:B------:R0:W-:Y:S01]  /*2e00*/  @P1 STG.E.U16 desc[UR54][R202.64], R19 ;  /* 0x00000013ca001986 */ /* 0x0001e2000c101536 */
[----:B------:R-:W-:-:S05]  /*2e10*/  LEA.HI.X R21, R14, R205, R15, 0x1, P4 ;  /* 0x000000cd0e157211 */ /* 0x000fca00020f0c0f */
[----:B------:R-:W-:Y:S05]  /*2e20*/  @!P2 BRA `(.L_x_32) ;  /* 0x000000000004a947 */ /* 0x000fea0003800000 */
[----:B------:R1:W5:Y:S02]  /*2e30*/  LDG.E.LTC128B.U16 R7, desc[UR54][R20.64+0x2] ;  /* 0x0000023614077981 */ /* 0x000364000c1e1520 */
.L_x_32:
[----:B------:R-:W-:Y:S05]  /*2e40*/  BSYNC B1 ;  /* 0x0000000000017941 */ /* 0x000fea0003800000 */
.L_x_31:
[----:B-----5:R-:W-:Y:S01]  /*2e50*/  HADD2.F32 R14, -RZ, R7.H0_H0 ;  /* 0x20000007ff0e7230 */ /* 0x020fe20000004100 */
[----:B------:R-:W-:Y:S02]  /*2e60*/  SHF.L.U64.HI R15, R206, 0x3, R207 ;  /* 0x00000003ce0f7819 */ /* 0x000fe400000102cf */
[----:B------:R-:W-:Y:S02]  /*2e70*/  ISETP.GT.AND P1, PT, R3, 0x8, P0 ;  /* 0x000000080300780c */ /* 0x000fe40000724270 */
[----:B------:R-:W-:Y:S01]  /*2e80*/  FMUL R14, R14, R23 ;  /* 0x000000170e0e7220 */ /* 0x000fe20000400000 */
[----:B------:R-:W-:-:S03]  /*2e90*/  PRMT R216, R7, 0x7610, R216 ;  /* 0x0000761007d87816 */ /* 0x000fc600000000d8 */
[----:B------:R-:W-:Y:S01]  /*2ea0*/  FFMA R193, R193, R200, R14 ;  /* 0x000000c8c1c17223 */ /* 0x000fe2000000000e */
[----:B------:R-:W-:-:S04]  /*2eb0*/  IMAD.SHL.U32 R14, R206, 0x8, RZ ;  /* 0x00000008ce0e7824 */ /* 0x000fc800078e00ff */
[----:B------:R-:W-:Y:S01]  /*2ec0*/  IMAD.WIDE.U32 R214, R0, R206, R14 ;  /* 0x000000ce00d67225 */ /* 0x000fe200078e000e */
[----:B------:R-:W-:-:S03]  /*2ed0*/  F2FP.F16.F32.PACK_AB R213, RZ, R193 ;  /* 0x000000c1ffd5723e */ /* 0x000fc600000000ff */
[----:B------:R-:W-:Y:S01]  /*2ee0*/  IMAD.IADD R209, R5, 0x1, R215 ;  /* 0x0000000105d17824 */ /* 0x000fe200078e02d7 */
[----:B0-----:R-:W-:Y:S01]  /*2ef0*/  IADD3 R19, P4, R10, R214, RZ ;  /* 0x000000d60a137210 */ /* 0x001fe20007f9e0ff */
[----:B------:R0:W-:Y:S04]  /*2f00*/  @P2 STG.E.U16 desc[UR54][R202.64+0x2], R213 ;  /* 0x000002d5ca002986 */ /* 0x0001e8000c101536 */
[----:B------:R-:W-:Y:S01]  /*2f10*/  IMAD.X R212, R209, 0x1, R13, P4 ;  /* 0x00000001d1d47824 */ /* 0x000fe200020e060d */
[----:B------:R-:W-:-:S04]  /*2f20*/  LEA R192, P4, R19, R204, 0x1 ;  /* 0x000000cc13c07211 */ /* 0x000fc800078808ff */
[----:B------:R-:W-:-:S05]  /*2f30*/  LEA.HI.X R193, R19, R205, R212, 0x1, P4 ;  /* 0x000000cd13c17211 */ /* 0x000fca00020f0cd4 */
[----:B------:R2:W3:Y:S01]  /*2f40*/  @P1 LDG.E.LTC128B.U16 R216, desc[UR54][R192.64] ;  /* 0x00000036c0d81981 */ /* 0x0004e2000c1e1520 */
[----:B------:R-:W-:Y:S01]  /*2f50*/  IADD3 R212, P2, R8, R214, RZ ;  /* 0x000000d608d47210 */ /* 0x000fe20007f5e0ff */
[----:B------:R-:W-:Y:S01]  /*2f60*/  BSSY B1, `(.L_x_33) ;  /* 0x0000012000017945 */ /* 0x000fe20003800000 */
[----:B------:R-:W-:-:S03]  /*2f70*/  SHF.L.U64.HI R19, R210, 0x4, R211 ;  /* 0x00000004d2137819 */ /* 0x000fc600000102d3 */
[----:B0-----:R-:W-:Y:S02]  /*2f80*/  IMAD.X R213, R9, 0x1, R209, P2 ;  /* 0x0000000109d57824 */ /* 0x001fe400010e06d1 */
[----:B------:R-:W-:-:S03]  /*2f90*/  IMAD.WIDE.U32 R212, R16, R208, R212 ;  /* 0x000000d010d47225 */ /* 0x000fc600078e00d4 */
[----:B--2---:R-:W-:Y:S01]  /*2fa0*/  LEA R192, P2, R212, R204, 0x1 ;  /* 0x000000ccd4c07211 */ /* 0x004fe200078408ff */
[----:B---3--:R-:W-:-:S05]  /*2fb0*/  HADD2.F32 R218, -RZ, R216.H0_H0 ;  /* 0x200000d8ffda7230 */ /* 0x008fca0000004100 */
[----:B------:R-:W-:-:S04]  /*2fc0*/  FMUL R7, R218, R23 ;  /* 0x00000017da077220 */ /* 0x000fc80000400000 */
[----:B------:R-:W-:Y:S01]  /*2fd0*/  FFMA R194, R194, R200, R7 ;  /* 0x000000c8c2c27223 */ /* 0x000fe20000000007 */
[----:B------:R-:W-:-:S04]  /*2fe0*/  IMAD.IADD R7, R6, 0x1, R213 ;  /* 0x0000000106077824 */ /* 0x000fc800078e02d5 */
[----:B------:R-:W-:Y:S02]  /*2ff0*/  F2FP.F16.F32.PACK_AB R194, RZ, R194 ;  /* 0x000000c2ffc2723e */ /* 0x000fe400000000ff */
[----:B------:R-:W-:Y:S01]  /*3000*/  LEA.HI.X R193, R212, R205, R7, 0x1, P2 ;  /* 0x000000cdd4c17211 */ /* 0x000fe200010f0c07 */
[----:B------:R-:W-:Y:S01]  /*3010*/  IMAD.SHL.U32 R7, R210, 0x10, RZ ;  /* 0x00000010d2077824 */ /* 0x000fe200078e00ff */
[----:B------:R-:W-:-:S04]  /*3020*/  ISETP.GT.AND P2, PT, R3, 0x8, P3 ;  /* 0x000000080300780c */ /* 0x000fc80001f44270 */
[----:B------:R-:W-:-:S05]  /*3030*/  IADD3 R212, P4, R7, R202, RZ ;  /* 0x000000ca07d47210 */ /* 0x000fca0007f9e0ff */
[----:B------:R-:W-:-:S05]  /*3040*/  IMAD.X R213, R19, 0x1, R203, P4 ;  /* 0x0000000113d57824 */ /* 0x000fca00020e06cb */
[----:B------:R0:W-:Y:S01]  /*3050*/  @P1 STG.E.U16 desc[UR54][R212.64], R194 ;  /* 0x000000c2d4001986 */ /* 0x0001e2000c101536 */
[----:B------:R-:W-:Y:S05]  /*3060*/  @!P2 BRA `(.L_x_34) ;  /* 0x000000000004a947 */ /* 0x000fea0003800000 */
[----:B------:R2:W5:Y:S02]  /*3070*/  LDG.E.LTC128B.U16 R216, desc[UR54][R192.64+0x2] ;  /* 0x00000236c0d87981 */ /* 0x000564000c1e1520 */
.L_x_34:
[----:B------:R-:W-:Y:S05]  /*3080*/  BSYNC B1 ;  /* 0x0000000000017941 */ /* 0x000fea0003800000 */
.L_x_33:
[----:B0----5:R-:W-:Y:S01]  /*3090*/  HADD2.F32 R194, -RZ, R216.H0_H0 ;  /* 0x200000d8ffc27230 */ /* 0x021fe20000004100 */
[----:B------:R-:W-:Y:S01]  /*30a0*/  ISETP.GT.AND P1, PT, R4, 0x8, PT ;  /* 0x000000080400780c */ /* 0x000fe20003f24270 */
[----:B------:R-:W-:Y:S03]  /*30b0*/  BSSY B1, `(.L_x_35) ;  /* 0x0000008000017945 */ /* 0x000fe60003800000 */
[----:B------:R-:W-:Y:S01]  /*30c0*/  FMUL R194, R194, R23 ;  /* 0x00000017c2c27220 */ /* 0x000fe20000400000 */
[----:B------:R-:W-:-:S03]  /*30d0*/  ISETP.GT.AND P4, PT, R3, RZ, P1 ;  /* 0x000000ff0300720c */ /* 0x000fc60000f84270 */
[----:B------:R-:W-:-:S05]  /*30e0*/  FFMA R194, R195, R200, R194 ;  /* 0x000000c8c3c27223 */ /* 0x000fca00000000c2 */
[----:B------:R-:W-:-:S05]  /*30f0*/  F2FP.F16.F32.PACK_AB R194, RZ, R194 ;  /* 0x000000c2ffc2723e */ /* 0x000fca00000000ff */
[----:B------:R0:W-:Y:S01]  /*3100*/  @P2 STG.E.U16 desc[UR54][R212.64+0x2], R194 ;  /* 0x000002c2d4002986 */ /* 0x0001e2000c101536 */
[----:B------:R-:W-:Y:S05]  /*3110*/  @!P4 BRA `(.L_x_36) ;  /* 0x000000000004c947 */ /* 0x000fea0003800000 */
[----:B------:R3:W5:Y:S02]  /*3120*/  LDG.E.LTC128B.U16 R216, desc[UR54][R20.64+0x10] ;  /* 0x0000103614d87981 */ /* 0x000764000c1e1520 */
.L_x_36:
[----:B------:R-:W-:Y:S05]  /*3130*/  BSYNC B1 ;  /* 0x0000000000017941 */ /* 0x000fea0003800000 */
.L_x_35:
        /* <DEDUP_REMOVED lines=10> */
.L_x_38:
[----:B------:R-:W-:Y:S05]  /*31e0*/  BSYNC B1 ;  /* 0x0000000000017941 */ /* 0x000fea0003800000 */
.L_x_37:
[----:B-----5:R-:W-:Y:S01]  /*31f0*/  HADD2.F32 R194, -RZ, R216.H0_H0 ;  /* 0x200000d8ffc27230 */ /* 0x020fe20000004100 */
[----:B------:R-:W-:Y:S01]  /*3200*/  ISETP.GT.AND P4, PT, R3, 0x8, P1 ;  /* 0x000000080300780c */ /* 0x000fe20000f84270 */
[----:B------:R-:W-:Y:S03]  /*3210*/  BSSY B1, `(.L_x_39) ;  /* 0x0000007000017945 */ /* 0x000fe60003800000 */
[----:B------:R-:W-:-:S04]  /*3220*/  FMUL R194, R194, R23 ;  /* 0x00000017c2c27220 */ /* 0x000fc80000400000 */
[----:B------:R-:W-:-:S05]  /*3230*/  FFMA R194, R197, R200, R194 ;  /* 0x000000c8c5c27223 */ /* 0x000fca00000000c2 */
[----:B------:R-:W-:-:S05]  /*3240*/  F2FP.F16.F32.PACK_AB R194, RZ, R194 ;  /* 0x000000c2ffc2723e */ /* 0x000fca00000000ff */
[----:B------:R0:W-:Y:S01]  /*3250*/  @P5 STG.E.U16 desc[UR54][R202.64+0x12], R194 ;  /* 0x000012c2ca005986 */ /* 0x0001e2000c101536 */
[----:B------:R-:W-:Y:S05]  /*3260*/  @!P4 BRA `(.L_x_40) ;  /* 0x000000000004c947 */ /* 0x000fea0003800000 */
[----:B------:R0:W5:Y:S02]  /*3270*/  LDG.E.LTC128B.U16 R216, desc[UR54][R192.64+0x10] ;  /* 0x00001036c0d87981 */ /* 0x000164000c1e1520 */
.L_x_40:
[----:B------:R-:W-:Y:S05]  /*3280*/  BSYNC B1 ;  /* 0x0000000000017941 */ /* 0x000fea0003800000 */
.L_x_39:
[----:B0----5:R-:W-:Y:S01]  /*3290*/  HADD2.F32 R194, -RZ, R216.H0_H0 ;  /* 0x200000d8ffc27230 */ /* 0x021fe20000004100 */
        /* <DEDUP_REMOVED lines=8> */
.L_x_42:
[----:B------:R-:W-:Y:S05]  /*3320*/  BSYNC B1 ;  /* 0x0000000000017941 */ /* 0x000fea0003800000 */
.L_x_41:
[----:B-----5:R-:W-:Y:S01]  /*3330*/  HADD2.F32 R12, -RZ, R216.H0_H0 ;  /* 0x200000d8ff0c7230 */ /* 0x020fe20000004100 */
[----:B------:R-:W-:Y:S01]  /*3340*/  ISETP.GT.AND P4, PT, R3, 0x80, P0 ;  /* 0x000000800300780c */ /* 0x000fe20000784270 */
[----:B------:R-:W-:Y:S02]  /*3350*/  IMAD.MOV.U32 R215, RZ, RZ, R209 ;  /* 0x000000ffffd77224 */ /* 0x000fe400078e00d1 */
[----:B------:R-:W-:Y:S02]  /*3360*/  IMAD R207, R207, 0x78, RZ ;  /* 0x00000078cfcf7824 */ /* 0x000fe400078e02ff */
[----:B------:R-:W-:Y:S01]  /*3370*/  FMUL R12, R12, R23 ;  /* 0x000000170c0c7220 */ /* 0x000fe20000400000 */
[----:B------:R-:W-:-:S04]  /*3380*/  IMAD.WIDE.U32 R214, R206, 0x78, R214 ;  /* 0x00000078ced67825 */ /* 0x000fc800078e00d6 */
[----:B------:R-:W-:Y:S01]  /*3390*/  FFMA R12, R199, R200, R12 ;  /* 0x000000c8c70c7223 */ /* 0x000fe2000000000c */
[----:B------:R-:W-:-:S04]  /*33a0*/  IMAD.IADD R11, R215, 0x1, R207 ;  /* 0x00000001d70b7824 */ /* 0x000fc800078e02cf */
[----:B------:R-:W-:-:S04]  /*33b0*/  F2FP.F16.F32.PACK_AB R12, RZ, R12 ;  /* 0x0000000cff0c723e */ /* 0x000fc800000000ff */
[----:B------:R-:W-:-:S05]  /*33c0*/  PRMT R198, R12, 0x7610, R198 ;  /* 0x000076100cc67816 */ /* 0x000fca00000000c6 */
[----:B------:R1:W-:Y:S01]  /*33d0*/  @P5 STG.E.U16 desc[UR54][R212.64+0x12], R198 ;  /* 0x000012c6d4005986 */ /* 0x0003e2000c101536 */
[----:B------:R-:W-:-:S05]  /*33e0*/  IADD3 R12, P5, R10, R214, RZ ;  /* 0x000000d60a0c7210 */ /* 0x000fca0007fbe0ff */
[----:B0-----:R-:W-:Y:S01]  /*33f0*/  IMAD.X R195, R11, 0x1, R13, P5 ;  /* 0x000000010bc37824 */ /* 0x001fe200028e060d */
[----:B------:R-:W-:-:S04]  /*3400*/  LEA R194, P5, R12, R204, 0x1 ;  /* 0x000000cc0cc27211 */ /* 0x000fc800078a08ff */
[----:B------:R-:W-:Y:S02]  /*3410*/  LEA.HI.X R195, R12, R205, R195, 0x1, P5 ;  /* 0x000000cd0cc37211 */ /* 0x000fe400028f0cc3 */
[----:B------:R-:W-:-:S06]  /*3420*/  PRMT R12, R216, 0x7610, R12 ;  /* 0x00007610d80c7816 */ /* 0x000fcc000000000c */
[----:B------:R-:W2:Y:S01]  /*3430*/  @P4 LDG.E.LTC128B.U16 R12, desc[UR54][R194.64] ;  /* 0x00000036c20c4981 */ /* 0x000ea2000c1e1520 */
[----:B------:R-:W-:Y:S01]  /*3440*/  IMAD R211, R211, 0xf0, RZ ;  /* 0x000000f0d3d37824 */ /* 0x000fe200078e02ff */
[----:B------:R-:W-:Y:S01]  /*3450*/  BSSY B1, `(.L_x_43) ;  /* 0x0000019000017945 */ /* 0x000fe20003800000 */
[----:B------:R-:W-:-:S04]  /*3460*/  IMAD.WIDE.U32 R218, R206, 0x78, R14 ;  /* 0x00000078ceda7825 */ /* 0x000fc800078e000e */
[----:B------:R-:W-:Y:S02]  /*3470*/  IMAD.IADD R219, R207, 0x1, R219 ;  /* 0x00000001cfdb7824 */ /* 0x000fe400078e02db */
[----:B--2---:R-:W-:-:S05]  /*3480*/  HADD2.F32 R196, -RZ, R12.H0_H0 ;  /* 0x2000000cffc47230 */ /* 0x004fca0000004100 */
[----:B------:R-:W-:-:S04]  /*3490*/  FMUL R197, R196, R23 ;  /* 0x00000017c4c57220 */ /* 0x000fc80000400000 */
[----:B------:R-:W-:-:S05]  /*34a0*/  FFMA R197, R184, R200, R197 ;  /* 0x000000c8b8c57223 */ /* 0x000fca00000000c5 */
[----:B------:R-:W-:Y:S01]  /*34b0*/  F2FP.F16.F32.PACK_AB R184, RZ, R197 ;  /* 0x000000c5ffb8723e */ /* 0x000fe200000000ff */
[----:B------:R-:W-:-:S03]  /*34c0*/  IMAD.WIDE.U32 R196, R210, 0xf0, R212 ;  /* 0x000000f0d2c47825 */ /* 0x000fc600078e00d4 */
[----:B------:R-:W-:Y:S01]  /*34d0*/  PRMT R195, R184, 0x7610, R195 ;  /* 0x00007610b8c37816 */ /* 0x000fe200000000c3 */
[----:B------:R-:W-:Y:S02]  /*34e0*/  IMAD.IADD R199, R197, 0x1, R211 ;  /* 0x00000001c5c77824 */ /* 0x000fe400078e02d3 */
[----:B-1----:R-:W-:-:S05]  /*34f0*/  @P4 IMAD.MOV.U32 R198, RZ, RZ, R196 ;  /* 0x000000ffffc64224 */ /* 0x002fca00078e00c4 */
[----:B------:R0:W-:Y:S02]  /*3500*/  @P4 STG.E.U16 desc[UR54][R198.64], R195 ;  /* 0x000000c3c6004986 */ /* 0x0001e4000c101536 */
[----:B0-----:R-:W-:-:S03]  /*3510*/  IMAD.WIDE.U32 R194, R0, R206, R218 ;  /* 0x000000ce00c27225 */ /* 0x001fc600078e00da */
[----:B------:R-:W-:-:S04]  /*3520*/  IADD3 R216, P4, R8, R194, RZ ;  /* 0x000000c208d87210 */ /* 0x000fc80007f9e0ff */
[----:B------:R-:W-:-:S03]  /*3530*/  IADD3.X R217, R9, R5, R195, P4, !PT ;  /* 0x0000000509d97210 */ /* 0x000fc600027fe4c3 */
[----:B------:R-:W-:-:S04]  /*3540*/  IMAD.WIDE.U32 R216, R16, R208, R216 ;  /* 0x000000d010d87225 */ /* 0x000fc800078e00d8 */
[----:B------:R-:W-:Y:S01]  /*3550*/  IMAD.IADD R184, R6, 0x1, R217 ;  /* 0x0000000106b87824 */ /* 0x000fe200078e02d9 */
[----:B------:R-:W-:-:S04]  /*3560*/  LEA R194, P4, R216, R204, 0x1 ;  /* 0x000000ccd8c27211 */ /* 0x000fc800078808ff */
[----:B------:R-:W-:Y:S02]  /*3570*/  LEA.HI.X R195, R216, R205, R184, 0x1, P4 ;  /* 0x000000cdd8c37211 */ /* 0x000fe400020f0cb8 */
[----:B------:R-:W-:-:S04]  /*3580*/  IADD3 R214, P4, P5, R10, R214, R14 ;  /* 0x000000d60ad67210 */ /* 0x000fc80007d9e00e */
[----:B------:R-:W-:Y:S02]  /*3590*/  IADD3.X R13, R13, R11, R15, P4, P5 ;  /* 0x0000000b0d0d7210 */ /* 0x000fe400027ea40f */
[----:B------:R-:W-:Y:S02]  /*35a0*/  ISETP.GT.AND P4, PT, R3, 0x80, P3 ;  /* 0x000000800300780c */ /* 0x000fe40001f84270 */
[----:B------:R-:W-:-:S11]  /*35b0*/  IADD3 R10, P5, R14, R218, RZ ;  /* 0x000000da0e0a7210 */ /* 0x000fd60007fbe0ff */
[----:B------:R-:W-:Y:S05]  /*35c0*/  @!P4 BRA `(.L_x_44) ;  /* 0x000000000004c947 */ /* 0x000fea0003800000 */
[----:B------:R0:W5:Y:S02]  /*35d0*/  LDG.E.LTC128B.U16 R12, desc[UR54][R194.64+0x2] ;  /* 0x00000236c20c7981 */ /* 0x000164000c1e1520 */
.L_x_44:
[----:B------:R-:W-:Y:S05]  /*35e0*/  BSYNC B1 ;  /* 0x0000000000017941 */ /* 0x000fea0003800000 */
.L_x_43:
[----:B-----5:R-:W-:Y:S01]  /*35f0*/  HADD2.F32 R14, -RZ, R12.H0_H0 ;  /* 0x2000000cff0e7230 */ /* 0x020fe20000004100 */
[----:B------:R-:W-:Y:S01]  /*3600*/  ISETP.GT.AND P0, PT, R3, 0x88, P0 ;  /* 0x000000880300780c */ /* 0x000fe20000704270 */
[----:B------:R-:W-:Y:S01]  /*3610*/  IMAD.X R11, R219, 0x1, R15, P5 ;  /* 0x00000001db0b7824 */ /* 0x000fe200028e060f */
[----:B------:R-:W-:Y:S01]  /*3620*/  BSSY B1, `(.L_x_45) ;  /* 0x000000e000017945 */ /* 0x000fe20003800000 */
[----:B------:R-:W-:Y:S02]  /*3630*/  @P4 IMAD.MOV.U32 R15, RZ, RZ, R199 ;  /* 0x000000ffff0f4224 */ /* 0x000fe400078e00c7 */
[----:B------:R-:W-:Y:S01]  /*3640*/  FMUL R14, R14, R23 ;  /* 0x000000170e0e7220 */ /* 0x000fe20000400000 */
[----:B------:R-:W-:-:S04]  /*3650*/  IMAD.WIDE.U32 R206, R0, R206, R10 ;  /* 0x000000ce00ce7225 */ /* 0x000fc800078e000a */
[----:B------:R-:W-:Y:S01]  /*3660*/  FFMA R14, R185, R200, R14 ;  /* 0x000000c8b90e7223 */ /* 0x000fe2000000000e */
[----:B------:R-:W-:-:S04]  /*3670*/  IADD3 R10, P5, R8, R206, RZ ;  /* 0x000000ce080a7210 */ /* 0x000fc80007fbe0ff */
[----:B------:R-:W-:-:S04]  /*3680*/  F2FP.F16.F32.PACK_AB R14, RZ, R14 ;  /* 0x0000000eff0e723e */ /* 0x000fc800000000ff */
[----:B------:R-:W-:Y:S01]  /*3690*/  PRMT R0, R14, 0x7610, R0 ;  /* 0x000076100e007816 */ /* 0x000fe20000000000 */
[----:B------:R-:W-:-:S05]  /*36a0*/  @P4 IMAD.MOV.U32 R14, RZ, RZ, R196 ;  /* 0x000000ffff0e4224 */ /* 0x000fca00078e00c4 */
[----:B------:R1:W-:Y:S02]  /*36b0*/  @P4 STG.E.U16 desc[UR54][R14.64+0x2], R0 ;  /* 0x000002000e004986 */ /* 0x0003e4000c101536 */
[----:B-1----:R-:W-:-:S04]  /*36c0*/  LEA R14, P4, R214, R204, 0x1 ;  /* 0x000000ccd60e7211 */ /* 0x002fc800078808ff */
[----:B------:R-:W-:Y:S01]  /*36d0*/  LEA.HI.X R15, R214, R205, R13, 0x1, P4 ;  /* 0x000000cdd60f7211 */ /* 0x000fe200020f0c0d */
[----:B------:R-:W-:Y:S08]  /*36e0*/  @!P0 BRA `(.L_x_46) ;  /* 0x0000000000048947 */ /* 0x000ff00003800000 */
[----:B------:R1:W5:Y:S02]  /*36f0*/  LDG.E.LTC128B.U16 R12, desc[UR54][R14.64] ;  /* 0x000000360e0c7981 */ /* 0x000364000c1e1520 */
.L_x_46:
[----:B------:R-:W-:Y:S05]  /*3700*/  BSYNC B1 ;  /* 0x0000000000017941 */ /* 0x000fea0003800000 */
.L_x_45:
[----:B-----5:R-:W-:Y:S01]  /*3710*/  HADD2.F32 R0, -RZ, R12.H0_H0 ;  /* 0x2000000cff007230 */ /* 0x020fe20000004100 */
[----:B------:R-:W-:Y:S01]  /*3720*/  IADD3.X R11, R9, R5, R207, P5, !PT ;  /* 0x00000005090b7210 */ /* 0x000fe20002ffe4cf */
[----:B------:R-:W-:Y:S01]  /*3730*/  BSSY B1, `(.L_x_47) ;  /* 0x000000e000017945 */ /* 0x000fe20003800000 */
[----:B------:R-:W-:Y:S02]  /*3740*/  IADD3 R8, P4, R7, R196, RZ ;  /* 0x000000c407087210 */ /* 0x000fe40007f9e0ff */
[----:B------:R-:W-:Y:S01]  /*3750*/  FMUL R5, R0, R23 ;  /* 0x0000001700057220 */ /* 0x000fe20000400000 */
[----:B------:R-:W-:Y:S01]  /*3760*/  ISETP.GT.AND P3, PT, R3, 0x88, P3 ;  /* 0x000000880300780c */ /* 0x000fe20001f64270 */
[----:B------:R-:W-:-:S04]  /*3770*/  IMAD.WIDE.U32 R10, R16, R208, R10 ;  /* 0x000000d0100a7225 */ /* 0x000fc800078e000a */
[----:B------:R-:W-:Y:S01]  /*3780*/  FFMA R5, R186, R200, R5 ;  /* 0x000000c8ba057223 */ /* 0x000fe20000000005 */
[----:B------:R-:W-:Y:S01]  /*3790*/  IMAD.X R9, R199, 0x1, R19, P4 ;  /* 0x00000001c7097824 */ /* 0x000fe200020e0613 */
[----:B------:R-:W-:Y:S01]  /*37a0*/  LEA R204, P5, R10, R204, 0x1 ;  /* 0x000000cc0acc7211 */ /* 0x000fe200078a08ff */
[----:B------:R-:W-:Y:S02]  /*37b0*/  IMAD.IADD R6, R6, 0x1, R11 ;  /* 0x0000000106067824 */ /* 0x000fe400078e020b */
[----:B------:R-:W-:-:S03]  /*37c0*/  F2FP.F16.F32.PACK_AB R5, RZ, R5 ;  /* 0x00000005ff05723e */ /* 0x000fc600000000ff */
[----:B------:R-:W-:Y:S02]  /*37d0*/  LEA.HI.X R205, R10, R205, R6, 0x1, P5 ;  /* 0x000000cd0acd7211 */ /* 0x000fe400028f0c06 */
[----:B------:R2:W-:Y:S01]  /*37e0*/  @P0 STG.E.U16 desc[UR54][R8.64], R5 ;  /* 0x0000000508000986 */ /* 0x0005e2000c101536 */
[----:B------:R-:W-:Y:S05]  /*37f0*/  @!P3 BRA `(.L_x_48) ;  /* 0x000000000004b947 */ /* 0x000fea0003800000 */
[----:B------:R0:W5:Y:S02]  /*3800*/  LDG.E.LTC128B.U16 R12, desc[UR54][R204.64+0x2] ;  /* 0x00000236cc0c7981 */ /* 0x000164000c1e1520 */
.L_x_48:
[----:B------:R-:W-:Y:S05]  /*3810*/  BSYNC B1 ;  /* 0x0000000000017941 */ /* 0x000fea0003800000 */
.L_x_47:
        /* <DEDUP_REMOVED lines=9> */
.L_x_50:
[----:B------:R-:W-:Y:S05]  /*38b0*/  BSYNC B1 ;  /* 0x0000000000017941 */ /* 0x000fea0003800000 */
.L_x_49:
[----:B0----5:R-:W-:Y:S01]  /*38c0*/  HADD2.F32 R0, -RZ, R12.H0_H0 ;  /* 0x2000000cff007230 */ /* 0x021fe20000004100 */
[----:B------:R-:W-:Y:S01]  /*38d0*/  ISETP.GT.AND P3, PT, R3, 0x80, P2 ;  /* 0x000000800300780c */ /* 0x000fe20001764270 */
[----:B------:R-:W-:Y:S01]  /*38e0*/  @P0 IMAD.MOV.U32 R10, RZ, RZ, R196 ;  /* 0x000000ffff0a0224 */ /* 0x000fe200078e00c4 */
[----:B------:R-:W-:Y:S01]  /*38f0*/  BSSY B1, `(.L_x_51) ;  /* 0x0000008000017945 */ /* 0x000fe20003800000 */
[----:B------:R-:W-:Y:S02]  /*3900*/  @P0 IMAD.MOV.U32 R11, RZ, RZ, R199 ;  /* 0x000000ffff0b0224 */ /* 0x000fe400078e00c7 */
[----:B--2---:R-:W-:-:S04]  /*3910*/  FMUL R5, R0, R23 ;  /* 0x0000001700057220 */ /* 0x004fc80000400000 */
[----:B------:R-:W-:-:S05]  /*3920*/  FFMA R5, R188, R200, R5 ;  /* 0x000000c8bc057223 */ /* 0x000fca0000000005 */
[----:B------:R-:W-:-:S05]  /*3930*/  F2FP.F16.F32.PACK_AB R5, RZ, R5 ;  /* 0x00000005ff05723e */ /* 0x000fca00000000ff */
[----:B------:R0:W-:Y:S01]  /*3940*/  @P0 STG.E.U16 desc[UR54][R10.64+0x10], R5 ;  /* 0x000010050a000986 */ /* 0x0001e2000c101536 */
[----:B------:R-:W-:Y:S05]  /*3950*/  @!P3 BRA `(.L_x_52) ;  /* 0x000000000004b947 */ /* 0x000fea0003800000 */
[----:B------:R2:W5:Y:S02]  /*3960*/  LDG.E.LTC128B.U16 R12, desc[UR54][R194.64+0x12] ;  /* 0x00001236c20c7981 */ /* 0x000564000c1e1520 */
.L_x_52:
[----:B------:R-:W-:Y:S05]  /*3970*/  BSYNC B1 ;  /* 0x0000000000017941 */ /* 0x000fea0003800000 */
.L_x_51:
[----:B-----5:R-:W-:Y:S01]  /*3980*/  HADD2.F32 R0, -RZ, R12.H0_H0 ;  /* 0x2000000cff007230 */ /* 0x020fe20000004100 */
[----:B------:R-:W-:Y:S01]  /*3990*/  ISETP.GT.AND P1, PT, R3, 0x88, P1 ;  /* 0x000000880300780c */ /* 0x000fe20000f24270 */
[----:B------:R-:W-:Y:S01]  /*39a0*/  @P3 IMAD.MOV.U32 R197, RZ, RZ, R199 ;  /* 0x000000ffffc53224 */ /* 0x000fe200078e00c7 */
[----:B------:R-:W-:Y:S02]  /*39b0*/  BSSY B1, `(.L_x_53) ;  /* 0x0000007000017945 */ /* 0x000fe40003800000 */
[----:B------:R-:W-:-:S04]  /*39c0*/  FMUL R0, R0, R23 ;  /* 0x0000001700007220 */ /* 0x000fc80000400000 */
[----:B------:R-:W-:-:S05]  /*39d0*/  FFMA R0, R189, R200, R0 ;  /* 0x000000c8bd007223 */ /* 0x000fca0000000000 */
[----:B------:R-:W-:-:S05]  /*39e0*/  F2FP.F16.F32.PACK_AB R0, RZ, R0 ;  /* 0x00000000ff00723e */ /* 0x000fca00000000ff */
[----:B------:R0:W-:Y:S01]  /*39f0*/  @P3 STG.E.U16 desc[UR54][R196.64+0x12], R0 ;  /* 0x00001200c4003986 */ /* 0x0001e2000c101536 */
[----:B------:R-:W-:Y:S05]  /*3a00*/  @!P1 BRA `(.L_x_54) ;  /* 0x0000000000049947 */ /* 0x000fea0003800000 */
[----:B------:R0:W5:Y:S02]  /*3a10*/  LDG.E.LTC128B.U16 R12, desc[UR54][R204.64+0x10] ;  /* 0x00001036cc0c7981 */ /* 0x000164000c1e1520 */
.L_x_54:
[----:B------:R-:W-:Y:S05]  /*3a20*/  BSYNC B1 ;  /* 0x0000000000017941 */ /* 0x000fea0003800000 */
.L_x_53:
        /* <DEDUP_REMOVED lines=9> */
.L_x_56:
[----:B------:R-:W-:Y:S05]  /*3ac0*/  BSYNC B1 ;  /* 0x0000000000017941 */ /* 0x000fea0003800000 */
.L_x_55:
[----:B-----5:R-:W-:Y:S01]  /*3ad0*/  HADD2.F32 R0, -RZ, R12.H0_H0 ;  /* 0x2000000cff007230 */ /* 0x020fe20000004100 */
        /* <DEDUP_REMOVED lines=9> */
.L_x_58:
[----:B------:R-:W-:Y:S05]  /*3b70*/  BSYNC B1 ;  /* 0x0000000000017941 */ /* 0x000fea0003800000 */
.L_x_57:
        /* <DEDUP_REMOVED lines=10> */
.L_x_60:
[----:B------:R-:W-:Y:S05]  /*3c20*/  BSYNC B1 ;  /* 0x0000000000017941 */ /* 0x000fea0003800000 */
.L_x_59:
        /* <DEDUP_REMOVED lines=9> */
.L_x_62:
[----:B------:R-:W-:Y:S05]  /*3cc0*/  BSYNC B1 ;  /* 0x0000000000017941 */ /* 0x000fea0003800000 */
.L_x_61:
        /* <DEDUP_REMOVED lines=9> */
.L_x_64:
[----:B------:R-:W-:Y:S05]  /*3d60*/  BSYNC B1 ;  /* 0x0000000000017941 */ /* 0x000fea0003800000 */
.L_x_63:
        /* <DEDUP_REMOVED lines=10> */
.L_x_66:
[----:B------:R-:W-:Y:S05]  /*3e10*/  BSYNC B1 ;  /* 0x0000000000017941 */ /* 0x000fea0003800000 */
.L_x_65:
        /* <DEDUP_REMOVED lines=10> */
.L_x_68:
[----:B------:R-:W-:Y:S05]  /*3ec0*/  BSYNC B1 ;  /* 0x0000000000017941 */ /* 0x000fea0003800000 */
.L_x_67:
        /* <DEDUP_REMOVED lines=9> */
.L_x_70:
[----:B------:R-:W-:Y:S05]  /*3f60*/  BSYNC B1 ;  /* 0x0000000000017941 */ /* 0x000fea0003800000 */
.L_x_69:
        /* <DEDUP_REMOVED lines=9> */
.L_x_72:
[----:B------:R-:W-:Y:S05]  /*4000*/  BSYNC B1 ;  /* 0x0000000000017941 */ /* 0x000fea0003800000 */
.L_x_71:
        /* <DEDUP_REMOVED lines=9> */
.L_x_74:
[----:B------:R-:W-:Y:S05]  /*40a0*/  BSYNC B1 ;  /* 0x0000000000017941 */ /* 0x000fea0003800000 */
.L_x_73:
[----:B0----5:R-:W-:Y:S01]  /*40b0*/  HADD2.F32 R0, -RZ, R12.H0_H0 ;  /* 0x2000000cff007230 */ /* 0x021fe20000004100 */
[----:B------:R-:W-:Y:S01]  /*40c0*/  ISETP.GT.AND P4, PT, R3, 0x80, P2 ;  /* 0x000000800300780c */ /* 0x000fe20001784270 */
[----:B------:R-:W-:Y:S01]  /*40d0*/  IMAD.WIDE.U32 R10, R210, 0xf0, R212 ;  /* 0x000000f0d20a7825 */ /* 0x000fe200078e00d4 */
[----:B------:R-:W-:Y:S03]  /*40e0*/  BSSY B1, `(.L_x_75) ;  /* 0x0000009000017945 */ /* 0x000fe60003800000 */
[----:B------:R-:W-:Y:S01]  /*40f0*/  FMUL R5, R0, R23 ;  /* 0x0000001700057220 */ /* 0x000fe20000400000 */
[----:B------:R-:W-:Y:S02]  /*4100*/  IMAD.IADD R9, R211, 0x1, R11 ;  /* 0x00000001d3097824 */ /* 0x000fe400078e020b */
[----:B------:R-:W-:Y:S02]  /*4110*/  IMAD.MOV.U32 R8, RZ, RZ, R10 ;  /* 0x000000ffff087224 */ /* 0x000fe400078e000a */
[----:B------:R-:W-:-:S05]  /*4120*/  FFMA R5, R168, R200, R5 ;  /* 0x000000c8a8057223 */ /* 0x000fca0000000005 */
[----:B------:R-:W-:-:S05]  /*4130*/  F2FP.F16.F32.PACK_AB R5, RZ, R5 ;  /* 0x00000005ff05723e */ /* 0x000fca00000000ff */
[----:B------:R0:W-:Y:S01]  /*4140*/  @P5 STG.E.U16 desc[UR54][R8.64+0x20], R5 ;  /* 0x0000200508005986 */ /* 0x0001e2000c101536 */
[----:B------:R-:W-:Y:S05]  /*4150*/  @!P4 BRA `(.L_x_76) ;  /* 0x000000000004c947 */ /* 0x000fea0003800000 */
[----:B------:R0:W5:Y:S02]  /*4160*/  LDG.E.LTC128B.U16 R12, desc[UR54][R194.64+0x22] ;  /* 0x00002236c20c7981 */ /* 0x000164000c1e1520 */
.L_x_76:
[----:B------:R-:W-:Y:S05]  /*4170*/  BSYNC B1 ;  /* 0x0000000000017941 */ /* 0x000fea0003800000 */
.L_x_75:
        /* <DEDUP_REMOVED lines=9> */
.L_x_78:
[----:B------:R-:W-:Y:S05]  /*4210*/  BSYNC B1 ;  /* 0x0000000000017941 */ /* 0x000fea0003800000 */
.L_x_77:
[----:B0----5:R-:W-:Y:S01]  /*4220*/  HADD2.F32 R0, -RZ, R12.H0_H0 ;  /* 0x2000000cff007230 */ /* 0x021fe20000004100 */
[----:B------:R-:W-:Y:S01]  /*4230*/  IADD3 R6, P4, R7, R10, RZ ;  /* 0x0000000a07067210 */ /* 0x000fe20007f9e0ff */
[----:B------:R-:W-:Y:S01]  /*4240*/  BSSY B1, `(.L_x_79) ;  /* 0x0000009000017945 */ /* 0x000fe20003800000 */
[----:B------:R-:W-:Y:S02]  /*4250*/  ISETP.GT.AND P2, PT, R3, 0x88, P2 ;  /* 0x000000880300780c */ /* 0x000fe40001744270 */
[----:B------:R-:W-:Y:S01]  /*4260*/  FMUL R5, R0, R23 ;  /* 0x0000001700057220 */ /* 0x000fe20000400000 */
[----:B------:R-:W-:-:S03]  /*4270*/  IMAD.X R7, R19, 0x1, R9, P4 ;  /* 0x0000000113077824 */ /* 0x000fc600020e0609 */
[----:B------:R-:W-:-:S05]  /*4280*/  FFMA R5, R170, R200, R5 ;  /* 0x000000c8aa057223 */ /* 0x000fca0000000005 */
[----:B------:R-:W-:-:S05]  /*4290*/  F2FP.F16.F32.PACK_AB R5, RZ, R5 ;  /* 0x00000005ff05723e */ /* 0x000fca00000000ff */
[----:B------:R0:W-:Y:S01]  /*42a0*/  @P3 STG.E.U16 desc[UR54][R6.64+0x20], R5 ;  /* 0x0000200506003986 */ /* 0x0001e2000c101536 */
[----:B------:R-:W-:Y:S05]  /*42b0*/  @!P2 BRA `(.L_x_80) ;  /* 0x000000000004a947 */ /* 0x000fea0003800000 */
[----:B------:R0:W5:Y:S02]  /*42c0*/  LDG.E.LTC128B.U16 R12, desc[UR54][R204.64+0x22] ;  /* 0x00002236cc0c7981 */ /* 0x000164000c1e1520 */
.L_x_80:
[----:B------:R-:W-:Y:S05]  /*42d0*/  BSYNC B1 ;  /* 0x0000000000017941 */ /* 0x000fea0003800000 */
.L_x_79:
        /* <DEDUP_REMOVED lines=9> */
.L_x_82:
[----:B------:R-:W-:Y:S05]  /*4370*/  BSYNC B1 ;  /* 0x0000000000017941 */ /* 0x000fea0003800000 */
.L_x_81:
        /* <DEDUP_REMOVED lines=9> */
.L_x_84:
[----:B------:R-:W-:Y:S05]  /*4410*/  BSYNC B1 ;  /* 0x0000000000017941 */ /* 0x000fea0003800000 */
.L_x_83:
        /* <DEDUP_REMOVED lines=9> */
.L_x_86:
[----:B------:R-:W-:Y:S05]  /*44b0*/  BSYNC B1 ;  /* 0x0000000000017941 */ /* 0x000fea0003800000 */
.L_x_85:
        /* <DEDUP_REMOVED lines=9> */
.L_x_88:
[----:B------:R-:W-:Y:S05]  /*4550*/  BSYNC B1 ;  /* 0x0000000000017941 */ /* 0x000fea0003800000 */
.L_x_87:
        /* <DEDUP_REMOVED lines=10> */
.L_x_90:
[----:B------:R-:W-:Y:S05]  /*4600*/  BSYNC B1 ;  /* 0x0000000000017941 */ /* 0x000fea0003800000 */
.L_x_89:
        /* <DEDUP_REMOVED lines=10> */
.L_x_92:
[----:B------:R-:W-:Y:S05]  /*46b0*/  BSYNC B1 ;  /* 0x0000000000017941 */ /* 0x000fea0003800000 */
.L_x_91:
        /* <DEDUP_REMOVED lines=9> */
.L_x_94:
[----:B------:R-:W-:Y:S05]  /*4750*/  BSYNC B1 ;  /* 0x0000000000017941 */ /* 0x000fea0003800000 */
.L_x_93:
        /* <DEDUP_REMOVED lines=9> */
.L_x_96:
[----:B------:R-:W-:Y:S05]  /*47f0*/  BSYNC B1 ;  /* 0x0000000000017941 */ /* 0x000fea0003800000 */
.L_x_95:
        /* <DEDUP_REMOVED lines=10> */
.L_x_98:
[----:B------:R-:W-:Y:S05]  /*48a0*/  BSYNC B1 ;  /* 0x0000000000017941 */ /* 0x000fea0003800000 */
.L_x_97:
        /* <DEDUP_REMOVED lines=10> */
.L_x_100:
[----:B------:R-:W-:Y:S05]  /*4950*/  BSYNC B1 ;  /* 0x0000000000017941 */ /* 0x000fea0003800000 */
.L_x_99:
        /* <DEDUP_REMOVED lines=9> */
.L_x_102:
[----:B------:R-:W-:Y:S05]  /*49f0*/  BSYNC B1 ;  /* 0x0000000000017941 */ /* 0x000fea0003800000 */
.L_x_101:
        /* <DEDUP_REMOVED lines=9> */
.L_x_104:
[----:B------:R-:W-:Y:S05]  /*4a90*/  BSYNC B1 ;  /* 0x0000000000017941 */ /* 0x000fea0003800000 */
.L_x_103:
        /* <DEDUP_REMOVED lines=9> */
.L_x_106:
[----:B------:R-:W-:Y:S05]  /*4b30*/  BSYNC B1 ;  /* 0x0000000000017941 */ /* 0x000fea0003800000 */
.L_x_105:
        /* <DEDUP_REMOVED lines=9> */
.L_x_108:
[----:B------:R-:W-:Y:S05]  /*4bd0*/  BSYNC B1 ;  /* 0x0000000000017941 */ /* 0x000fea0003800000 */
.L_x_107:
        /* <DEDUP_REMOVED lines=9> */
.L_x_110:
[----:B------:R-:W-:Y:S05]  /*4c70*/  BSYNC B1 ;  /* 0x0000000000017941 */ /* 0x000fea0003800000 */
.L_x_109:
        /* <DEDUP_REMOVED lines=9> */
.L_x_112:
[----:B------:R-:W-:Y:S05]  /*4d10*/  BSYNC B1 ;  /* 0x0000000000017941 */ /* 0x000fea0003800000 */
.L_x_111:
        /* <DEDUP_REMOVED lines=9> */
.L_x_114:
[----:B------:R-:W-:Y:S05]  /*4db0*/  BSYNC B1 ;  /* 0x0000000000017941 */ /* 0x000fea0003800000 */
.L_x_113:
        /* <DEDUP_REMOVED lines=9> */
.L_x_116:
[----:B------:R-:W-:Y:S05]  /*4e50*/  BSYNC B1 ;  /* 0x0000000000017941 */ /* 0x000fea0003800000 */
.L_x_115:
        /* <DEDUP_REMOVED lines=9> */
.L_x_118:
[----:B------:R-:W-:Y:S05]  /*4ef0*/  BSYNC B1 ;  /* 0x0000000000017941 */ /* 0x000fea0003800000 */
.L_x_117:
        /* <DEDUP_REMOVED lines=9> */
.L_x_120:
[----:B------:R-:W-:Y:S05]  /*4f90*/  BSYNC B1 ;  /* 0x0000000000017941 */ /* 0x000fea0003800000 */
.L_x_119:
        /* <DEDUP_REMOVED lines=10> */
.L_x_122:
[----:B------:R-:W-:Y:S05]  /*5040*/  BSYNC B1 ;  /* 0x0000000000017941 */ /* 0x000fea0003800000 */
.L_x_121:
        /* <DEDUP_REMOVED lines=10> */
.L_x_124:
[----:B------:R-:W-:Y:S05]  /*50f0*/  BSYNC B1 ;  /* 0x0000000000017941 */ /* 0x000fea0003800000 */
.L_x_123:
        /* <DEDUP_REMOVED lines=9> */
.L_x_126:
[----:B------:R-:W-:Y:S05]  /*5190*/  BSYNC B1 ;  /* 0x0000000000017941 */ /* 0x000fea0003800000 */
.L_x_125:
        /* <DEDUP_REMOVED lines=9> */
.L_x_128:
[----:B------:R-:W-:Y:S05]  /*5230*/  BSYNC B1 ;  /* 0x0000000000017941 */ /* 0x000fea0003800000 */
.L_x_127:
        /* <DEDUP_REMOVED lines=10> */
.L_x_130:
[----:B------:R-:W-:Y:S05]  /*52e0*/  BSYNC B1 ;  /* 0x0000000000017941 */ /* 0x000fea0003800000 */
.L_x_129:
        /* <DEDUP_REMOVED lines=10> */
.L_x_132:
[----:B------:R-:W-:Y:S05]  /*5390*/  BSYNC B1 ;  /* 0x0000000000017941 */ /* 0x000fea0003800000 */
.L_x_131:
        /* <DEDUP_REMOVED lines=9> */
.L_x_134:
[----:B------:R-:W-:Y:S05]  /*5430*/  BSYNC B1 ;  /* 0x0000000000017941 */ /* 0x000fea0003800000 */
.L_x_133:
        /* <DEDUP_REMOVED lines=9> */
.L_x_136:
[----:B------:R-:W-:Y:S05]  /*54d0*/  BSYNC B1 ;  /* 0x0000000000017941 */ /* 0x000fea0003800000 */
.L_x_135:
        /* <DEDUP_REMOVED lines=9> */
.L_x_138:
[----:B------:R-:W-:Y:S05]  /*5570*/  BSYNC B1 ;  /* 0x0000000000017941 */ /* 0x000fea0003800000 */
.L_x_137:
        /* <DEDUP_REMOVED lines=9> */
.L_x_140:
[----:B------:R-:W-:Y:S05]  /*5610*/  BSYNC B1 ;  /* 0x0000000000017941 */ /* 0x000fea0003800000 */
.L_x_139:
        /* <DEDUP_REMOVED lines=9> */
.L_x_142:
[----:B------:R-:W-:Y:S05]  /*56b0*/  BSYNC B1 ;  /* 0x0000000000017941 */ /* 0x000fea0003800000 */
.L_x_141:
        /* <DEDUP_REMOVED lines=9> */
.L_x_144:
[----:B------:R-:W-:Y:S05]  /*5750*/  BSYNC B1 ;  /* 0x0000000000017941 */ /* 0x000fea0003800000 */
.L_x_143:
        /* <DEDUP_REMOVED lines=9> */
.L_x_146:
[----:B------:R-:W-:Y:S05]  /*57f0*/  BSYNC B1 ;  /* 0x0000000000017941 */ /* 0x000fea0003800000 */
.L_x_145:
        /* <DEDUP_REMOVED lines=9> */
.L_x_148:
[----:B------:R-:W-:Y:S05]  /*5890*/  BSYNC B1 ;  /* 0x0000000000017941 */ /* 0x000fea0003800000 */
.L_x_147:
        /* <DEDUP_REMOVED lines=9> */
.L_x_150:
[----:B------:R-:W-:Y:S05]  /*5930*/  BSYNC B1 ;  /* 0x0000000000017941 */ /* 0x000fea0003800000 */
.L_x_149:
        /* <DEDUP_REMOVED lines=9> */
.L_x_152:
[----:B------:R-:W-:Y:S05]  /*59d0*/  BSYNC B1 ;  /* 0x0000000000017941 */ /* 0x000fea0003800000 */
.L_x_151:
        /* <DEDUP_REMOVED lines=10> */
.L_x_154:
[----:B------:R-:W-:Y:S05]  /*5a80*/  BSYNC B1 ;  /* 0x0000000000017941 */ /* 0x000fea0003800000 */
.L_x_153:
        /* <DEDUP_REMOVED lines=10> */
.L_x_156:
[----:B------:R-:W-:Y:S05]  /*5b30*/  BSYNC B1 ;  /* 0x0000000000017941 */ /* 0x000fea0003800000 */
.L_x_155:
        /* <DEDUP_REMOVED lines=9> */
.L_x_158:
[----:B------:R-:W-:Y:S05]  /*5bd0*/  BSYNC B1 ;  /* 0x0000000000017941 */ /* 0x000fea0003800000 */
.L_x_157:
        /* <DEDUP_REMOVED lines=9> */
.L_x_160:
[----:B------:R-:W-:Y:S05]  /*5c70*/  BSYNC B1 ;  /* 0x0000000000017941 */ /* 0x000fea0003800000 */
.L_x_159:
        /* <DEDUP_REMOVED lines=10> */
.L_x_162:
[----:B------:R-:W-:Y:S05]  /*5d20*/  BSYNC B1 ;  /* 0x0000000000017941 */ /* 0x000fea0003800000 */
.L_x_161:
        /* <DEDUP_REMOVED lines=10> */
.L_x_164:
[----:B------:R-:W-:Y:S05]  /*5dd0*/  BSYNC B1 ;  /* 0x0000000000017941 */ /* 0x000fea0003800000 */
.L_x_163:
        /* <DEDUP_REMOVED lines=9> */
.L_x_166:
[----:B------:R-:W-:Y:S05]  /*5e70*/  BSYNC B1 ;  /* 0x0000000000017941 */ /* 0x000fea0003800000 */
.L_x_165:
        /* <DEDUP_REMOVED lines=9> */
.L_x_168:
[----:B------:R-:W-:Y:S05]  /*5f10*/  BSYNC B1 ;  /* 0x0000000000017941 */ /* 0x000fea0003800000 */
.L_x_167:
        /* <DEDUP_REMOVED lines=9> */
.L_x_170:
[----:B------:R-:W-:Y:S05]  /*5fb0*/  BSYNC B1 ;  /* 0x0000000000017941 */ /* 0x000fea0003800000 */
.L_x_169:
        /* <DEDUP_REMOVED lines=9> */
.L_x_172:
[----:B------:R-:W-:Y:S05]  /*6050*/  BSYNC B1 ;  /* 0x0000000000017941 */ /* 0x000fea0003800000 */
.L_x_171:
        /* <DEDUP_REMOVED lines=9> */
.L_x_174:
[----:B------:R-:W-:Y:S05]  /*60f0*/  BSYNC B1 ;  /* 0x0000000000017941 */ /* 0x000fea0003800000 */
.L_x_173:
        /* <DEDUP_REMOVED lines=9> */
.L_x_176:
[----:B------:R-:W-:Y:S05]  /*6190*/  BSYNC B1 ;  /* 0x0000000000017941 */ /* 0x000fea0003800000 */
.L_x_175:
        /* <DEDUP_REMOVED lines=9> */
.L_x_178:
[----:B------:R-:W-:Y:S05]  /*6230*/  BSYNC B1 ;  /* 0x0000000000017941 */ /* 0x000fea0003800000 */
.L_x_177:
        /* <DEDUP_REMOVED lines=9> */
.L_x_180:
[----:B------:R-:W-:Y:S05]  /*62d0*/  BSYNC B1 ;  /* 0x0000000000017941 */ /* 0x000fea0003800000 */
.L_x_179:
        /* <DEDUP_REMOVED lines=9> */
.L_x_182:
[----:B------:R-:W-:Y:S05]  /*6370*/  BSYNC B1 ;  /* 0x0000000000017941 */ /* 0x000fea0003800000 */
.L_x_181:
        /* <DEDUP_REMOVED lines=9> */
.L_x_184:
[----:B------:R-:W-:Y:S05]  /*6410*/  BSYNC B1 ;  /* 0x0000000000017941 */ /* 0x000fea0003800000 */
.L_x_183:
        /* <DEDUP_REMOVED lines=10> */
.L_x_186:
[----:B------:R-:W-:Y:S05]  /*64c0*/  BSYNC B1 ;  /* 0x0000000000017941 */ /* 0x000fea0003800000 */
.L_x_185:
        /* <DEDUP_REMOVED lines=10> */
.L_x_188:
[----:B------:R-:W-:Y:S05]  /*6570*/  BSYNC B1 ;  /* 0x0000000000017941 */ /* 0x000fea0003800000 */
.L_x_187:
        /* <DEDUP_REMOVED lines=9> */
.L_x_190:
[----:B------:R-:W-:Y:S05]  /*6610*/  BSYNC B1 ;  /* 0x0000000000017941 */ /* 0x000fea0003800000 */
.L_x_189:
        /* <DEDUP_REMOVED lines=9> */
.L_x_192:
[----:B------:R-:W-:Y:S05]  /*66b0*/  BSYNC B1 ;  /* 0x0000000000017941 */ /* 0x000fea0003800000 */
.L_x_191:
        /* <DEDUP_REMOVED lines=10> */
.L_x_194:
[----:B------:R-:W-:Y:S05]  /*6760*/  BSYNC B1 ;  /* 0x0000000000017941 */ /* 0x000fea0003800000 */
.L_x_193:
        /* <DEDUP_REMOVED lines=10> */
.L_x_196:
[----:B------:R-:W-:Y:S05]  /*6810*/  BSYNC B1 ;  /* 0x0000000000017941 */ /* 0x000fea0003800000 */
.L_x_195:
        /* <DEDUP_REMOVED lines=9> */
.L_x_198:
[----:B------:R-:W-:Y:S05]  /*68b0*/  BSYNC B1 ;  /* 0x0000000000017941 */ /* 0x000fea0003800000 */
.L_x_197:
        /* <DEDUP_REMOVED lines=9> */
.L_x_200:
[----:B------:R-:W-:Y:S05]  /*6950*/  BSYNC B1 ;  /* 0x0000000000017941 */ /* 0x000fea0003800000 */
.L_x_199:
        /* <DEDUP_REMOVED lines=9> */
.L_x_202:
[----:B------:R-:W-:Y:S05]  /*69f0*/  BSYNC B1 ;  /* 0x0000000000017941 */ /* 0x000fea0003800000 */
.L_x_201:
        /* <DEDUP_REMOVED lines=9> */
.L_x_204:
[----:B------:R-:W-:Y:S05]  /*6a90*/  BSYNC B1 ;  /* 0x0000000000017941 */ /* 0x000fea0003800000 */
.L_x_203:
        /* <DEDUP_REMOVED lines=9> */
.L_x_206:
[----:B------:R-:W-:Y:S05]  /*6b30*/  BSYNC B1 ;  /* 0x0000000000017941 */ /* 0x000fea0003800000 */
.L_x_205:
        /* <DEDUP_REMOVED lines=9> */
.L_x_208:
[----:B------:R-:W-:Y:S05]  /*6bd0*/  BSYNC B1 ;  /* 0x0000000000017941 */ /* 0x000fea0003800000 */
.L_x_207:
        /* <DEDUP_REMOVED lines=9> */
.L_x_210:
[----:B------:R-:W-:Y:S05]  /*6c70*/  BSYNC B1 ;  /* 0x0000000000017941 */ /* 0x000fea0003800000 */
.L_x_209:
        /* <DEDUP_REMOVED lines=9> */
.L_x_212:
[----:B------:R-:W-:Y:S05]  /*6d10*/  BSYNC B1 ;  /* 0x0000000000017941 */ /* 0x000fea0003800000 */
.L_x_211:
        /* <DEDUP_REMOVED lines=9> */
.L_x_214:
[----:B------:R-:W-:Y:S05]  /*6db0*/  BSYNC B1 ;  /* 0x0000000000017941 */ /* 0x000fea0003800000 */
.L_x_213:
        /* <DEDUP_REMOVED lines=9> */
.L_x_216:
[----:B------:R-:W-:Y:S05]  /*6e50*/  BSYNC B1 ;  /* 0x0000000000017941 */ /* 0x000fea0003800000 */
.L_x_215:
        /* <DEDUP_REMOVED lines=10> */
.L_x_218:
[----:B------:R-:W-:Y:S05]  /*6f00*/  BSYNC B1 ;  /* 0x0000000000017941 */ /* 0x000fea0003800000 */
.L_x_217:
        /* <DEDUP_REMOVED lines=10> */
.L_x_220:
[----:B------:R-:W-:Y:S05]  /*6fb0*/  BSYNC B1 ;  /* 0x0000000000017941 */ /* 0x000fea0003800000 */
.L_x_219:
        /* <DEDUP_REMOVED lines=9> */
.L_x_222:
[----:B------:R-:W-:Y:S05]  /*7050*/  BSYNC B1 ;  /* 0x0000000000017941 */ /* 0x000fea0003800000 */
.L_x_221:
        /* <DEDUP_REMOVED lines=9> */
.L_x_224:
[----:B------:R-:W-:Y:S05]  /*70f0*/  BSYNC B1 ;  /* 0x0000000000017941 */ /* 0x000fea0003800000 */
.L_x_223:
        /* <DEDUP_REMOVED lines=10> */
.L_x_226:
[----:B------:R-:W-:Y:S05]  /*71a0*/  BSYNC B1 ;  /* 0x0000000000017941 */ /* 0x000fea0003800000 */
.L_x_225:
        /* <DEDUP_REMOVED lines=10> */
.L_x_228:
[----:B------:R-:W-:Y:S05]  /*7250*/  BSYNC B1 ;  /* 0x0000000000017941 */ /* 0x000fea0003800000 */
.L_x_227:
        /* <DEDUP_REMOVED lines=9> */
.L_x_230:
[----:B------:R-:W-:Y:S05]  /*72f0*/  BSYNC B1 ;  /* 0x0000000000017941 */ /* 0x000fea0003800000 */
.L_x_229:
        /* <DEDUP_REMOVED lines=9> */
.L_x_232:
[----:B------:R-:W-:Y:S05]  /*7390*/  BSYNC B1 ;  /* 0x0000000000017941 */ /* 0x000fea0003800000 */
.L_x_231:
        /* <DEDUP_REMOVED lines=9> */
.L_x_234:
[----:B------:R-:W-:Y:S05]  /*7430*/  BSYNC B1 ;  /* 0x0000000000017941 */ /* 0x000fea0003800000 */
.L_x_233:
        /* <DEDUP_REMOVED lines=9> */
.L_x_236:
[----:B------:R-:W-:Y:S05]  /*74d0*/  BSYNC B1 ;  /* 0x0000000000017941 */ /* 0x000fea0003800000 */
.L_x_235:
        /* <DEDUP_REMOVED lines=9> */
.L_x_238:
[----:B------:R-:W-:Y:S05]  /*7570*/  BSYNC B1 ;  /* 0x0000000000017941 */ /* 0x000fea0003800000 */
.L_x_237:
        /* <DEDUP_REMOVED lines=9> */
.L_x_240:
[----:B------:R-:W-:Y:S05]  /*7610*/  BSYNC B1 ;  /* 0x0000000000017941 */ /* 0x000fea0003800000 */
.L_x_239:
        /* <DEDUP_REMOVED lines=9> */
.L_x_242:
[----:B------:R-:W-:Y:S05]  /*76b0*/  BSYNC B1 ;  /* 0x0000000000017941 */ /* 0x000fea0003800000 */
.L_x_241:
        /* <DEDUP_REMOVED lines=9> */
.L_x_244:
[----:B------:R-:W-:Y:S05]  /*7750*/  BSYNC B1 ;  /* 0x0000000000017941 */ /* 0x000fea0003800000 */
.L_x_243:
        /* <DEDUP_REMOVED lines=9> */
.L_x_246:
[----:B------:R-:W-:Y:S05]  /*77f0*/  BSYNC B1 ;  /* 0x0000000000017941 */ /* 0x000fea0003800000 */
.L_x_245:
        /* <DEDUP_REMOVED lines=9> */
.L_x_248:
[----:B------:R-:W-:Y:S05]  /*7890*/  BSYNC B1 ;  /* 0x0000000000017941 */ /* 0x000fea0003800000 */
.L_x_247:
        /* <DEDUP_REMOVED lines=10> */
.L_x_250:
[----:B------:R-:W-:Y:S05]  /*7940*/  BSYNC B1 ;  /* 0x0000000000017941 */ /* 0x000fea0003800000 */
.L_x_249:
        /* <DEDUP_REMOVED lines=10> */
.L_x_252:
[----:B------:R-:W-:Y:S05]  /*79f0*/  BSYNC B1 ;  /* 0x0000000000017941 */ /* 0x000fea0003800000 */
.L_x_251:
        /* <DEDUP_REMOVED lines=9> */
.L_x_254:
[----:B------:R-:W-:Y:S05]  /*7a90*/  BSYNC B1 ;  /* 0x0000000000017941 */ /* 0x000fea0003800000 */
.L_x_253:
        /* <DEDUP_REMOVED lines=9> */
.L_x_256:
[----:B------:R-:W-:Y:S05]  /*7b30*/  BSYNC B1 ;  /* 0x0000000000017941 */ /* 0x000fea0003800000 */
.L_x_255:
        /* <DEDUP_REMOVED lines=10> */
.L_x_258:
[----:B------:R-:W-:Y:S05]  /*7be0*/  BSYNC B1 ;  /* 0x0000000000017941 */ /* 0x000fea0003800000 */
.L_x_257:
        /* <DEDUP_REMOVED lines=10> */
.L_x_260:
[----:B------:R-:W-:Y:S05]  /*7c90*/  BSYNC B1 ;  /* 0x0000000000017941 */ /* 0x000fea0003800000 */
.L_x_259:
        /* <DEDUP_REMOVED lines=9> */
.L_x_262:
[----:B------:R-:W-:Y:S05]  /*7d30*/  BSYNC B1 ;  /* 0x0000000000017941 */ /* 0x000fea0003800000 */
.L_x_261:
        /* <DEDUP_REMOVED lines=9> */
.L_x_264:
[----:B------:R-:W-:Y:S05]  /*7dd0*/  BSYNC B1 ;  /* 0x0000000000017941 */ /* 0x000fea0003800000 */
.L_x_263:
        /* <DEDUP_REMOVED lines=9> */
.L_x_266:
[----:B------:R-:W-:Y:S05]  /*7e70*/  BSYNC B1 ;  /* 0x0000000000017941 */ /* 0x000fea0003800000 */
.L_x_265:
        /* <DEDUP_REMOVED lines=9> */
.L_x_268:
[----:B------:R-:W-:Y:S05]  /*7f10*/  BSYNC B1 ;  /* 0x0000000000017941 */ /* 0x000fea0003800000 */
.L_x_267:
        /* <DEDUP_REMOVED lines=9> */
.L_x_270:
[----:B------:R-:W-:Y:S05]  /*7fb0*/  BSYNC B1 ;  /* 0x0000000000017941 */ /* 0x000fea0003800000 */
.L_x_269:
        /* <DEDUP_REMOVED lines=9> */
.L_x_272:
[----:B------:R-:W-:Y:S05]  /*8050*/  BSYNC B1 ;  /* 0x0000000000017941 */ /* 0x000fea0003800000 */
.L_x_271:
        /* <DEDUP_REMOVED lines=9> */
.L_x_274:
[----:B------:R-:W-:Y:S05]  /*80f0*/  BSYNC B1 ;  /* 0x0000000000017941 */ /* 0x000fea0003800000 */
.L_x_273:
        /* <DEDUP_REMOVED lines=9> */
.L_x_276:
[----:B------:R-:W-:Y:S05]  /*8190*/  BSYNC B1 ;  /* 0x0000000000017941 */ /* 0x000fea0003800000 */
.L_x_275:
        /* <DEDUP_REMOVED lines=9> */
.L_x_278:
[----:B------:R-:W-:Y:S05]  /*8230*/  BSYNC B1 ;  /* 0x0000000000017941 */ /* 0x000fea0003800000 */
.L_x_277:
        /* <DEDUP_REMOVED lines=9> */
.L_x_280:
[----:B------:R-:W-:Y:S05]  /*82d0*/  BSYNC B1 ;  /* 0x0000000000017941 */ /* 0x000fea0003800000 */
.L_x_279:
        /* <DEDUP_REMOVED lines=10> */
.L_x_282:
[----:B------:R-:W-:Y:S05]  /*8380*/  BSYNC B1 ;  /* 0x0000000000017941 */ /* 0x000fea0003800000 */
.L_x_281:
        /* <DEDUP_REMOVED lines=10> */
.L_x_284:
[----:B------:R-:W-:Y:S05]  /*8430*/  BSYNC B1 ;  /* 0x0000000000017941 */ /* 0x000fea0003800000 */
.L_x_283:
        /* <DEDUP_REMOVED lines=9> */
.L_x_286:
[----:B------:R-:W-:Y:S05]  /*84d0*/  BSYNC B1 ;  /* 0x0000000000017941 */ /* 0x000fea0003800000 */
.L_x_285:
        /* <DEDUP_REMOVED lines=9> */
.L_x_288:
[----:B------:R-:W-:Y:S05]  /*8570*/  BSYNC B1 ;  /* 0x0000000000017941 */ /* 0x000fea0003800000 */
.L_x_287:
        /* <DEDUP_REMOVED lines=10> */
.L_x_290:
[----:B------:R-:W-:Y:S05]  /*8620*/  BSYNC B1 ;  /* 0x0000000000017941 */ /* 0x000fea0003800000 */
.L_x_289:
        /* <DEDUP_REMOVED lines=10> */
.L_x_292:
[----:B------:R-:W-:Y:S05]  /*86d0*/  BSYNC B1 ;  /* 0x0000000000017941 */ /* 0x000fea0003800000 */
.L_x_291:
        /* <DEDUP_REMOVED lines=9> */
.L_x_294:
[----:B------:R-:W-:Y:S05]  /*8770*/  BSYNC B1 ;  /* 0x0000000000017941 */ /* 0x000fea0003800000 */
.L_x_293:
        /* <DEDUP_REMOVED lines=9> */
.L_x_296:
[----:B------:R-:W-:Y:S05]  /*8810*/  BSYNC B1 ;  /* 0x0000000000017941 */ /* 0x000fea0003800000 */
.L_x_295:
        /* <DEDUP_REMOVED lines=9> */
.L_x_298:
[----:B------:R-:W-:Y:S05]  /*88b0*/  BSYNC B1 ;  /* 0x0000000000017941 */ /* 0x000fea0003800000 */
.L_x_297:
        /* <DEDUP_REMOVED lines=9> */
.L_x_300:
[----:B------:R-:W-:Y:S05]  /*8950*/  BSYNC B1 ;  /* 0x0000000000017941 */ /* 0x000fea0003800000 */
.L_x_299:
        /* <DEDUP_REMOVED lines=9> */
.L_x_302:
[----:B------:R-:W-:Y:S05]  /*89f0*/  BSYNC B1 ;  /* 0x0000000000017941 */ /* 0x000fea0003800000 */
.L_x_301:
        /* <DEDUP_REMOVED lines=9> */
.L_x_304:
[----:B------:R-:W-:Y:S05]  /*8a90*/  BSYNC B1 ;  /* 0x0000000000017941 */ /* 0x000fea0003800000 */
.L_x_303:
        /* <DEDUP_REMOVED lines=9> */
.L_x_306:
[----:B------:R-:W-:Y:S05]  /*8b30*/  BSYNC B1 ;  /* 0x0000000000017941 */ /* 0x000fea0003800000 */
.L_x_305:
        /* <DEDUP_REMOVED lines=9> */
.L_x_308:
[----:B------:R-:W-:Y:S05]  /*8bd0*/  BSYNC B1 ;  /* 0x0000000000017941 */ /* 0x000fea0003800000 */
.L_x_307:
        /* <DEDUP_REMOVED lines=9> */
.L_x_310:
[----:B------:R-:W-:Y:S05]  /*8c70*/  BSYNC B1 ;  /* 0x0000000000017941 */ /* 0x000fea0003800000 */
.L_x_309:
        /* <DEDUP_REMOVED lines=9> */
.L_x_312:
[----:B------:R-:W-:Y:S05]  /*8d10*/  BSYNC B1 ;  /* 0x0000000000017941 */ /* 0x000fea0003800000 */
.L_x_311:
        /* <DEDUP_REMOVED lines=10> */
.L_x_314:
[----:B------:R-:W-:Y:S05]  /*8dc0*/  BSYNC B1 ;  /* 0x0000000000017941 */ /* 0x000fea0003800000 */
.L_x_313:
        /* <DEDUP_REMOVED lines=10> */
.L_x_316:
[----:B------:R-:W-:Y:S05]  /*8e70*/  BSYNC B1 ;  /* 0x0000000000017941 */ /* 0x000fea0003800000 */
.L_x_315:
        /* <DEDUP_REMOVED lines=9> */
.L_x_318:
[----:B------:R-:W-:Y:S05]  /*8f10*/  BSYNC B1 ;  /* 0x0000000000017941 */ /* 0x000fea0003800000 */
.L_x_317:
        /* <DEDUP_REMOVED lines=9> */
.L_x_320:
[----:B------:R-:W-:Y:S05]  /*8fb0*/  BSYNC B1 ;  /* 0x0000000000017941 */ /* 0x000fea0003800000 */
.L_x_319:
        /* <DEDUP_REMOVED lines=10> */
.L_x_322:
[----:B------:R-:W-:Y:S05]  /*9060*/  BSYNC B1 ;  /* 0x0000000000017941 */ /* 0x000fea0003800000 */
.L_x_321:
        /* <DEDUP_REMOVED lines=10> */
.L_x_324:
[----:B------:R-:W-:Y:S05]  /*9110*/  BSYNC B1 ;  /* 0x0000000000017941 */ /* 0x000fea0003800000 */
.L_x_323:
        /* <DEDUP_REMOVED lines=9> */
.L_x_326:
[----:B------:R-:W-:Y:S05]  /*91b0*/  BSYNC B1 ;  /* 0x0000000000017941 */ /* 0x000fea0003800000 */
.L_x_325:
        /* <DEDUP_REMOVED lines=9> */
.L_x_328:
[----:B------:R-:W-:Y:S05]  /*9250*/  BSYNC B1 ;  /* 0x0000000000017941 */ /* 0x000fea0003800000 */
.L_x_327:
        /* <DEDUP_REMOVED lines=9> */
.L_x_330:
[----:B------:R-:W-:Y:S05]  /*92f0*/  BSYNC B1 ;  /* 0x0000000000017941 */ /* 0x000fea0003800000 */
.L_x_329:
        /* <DEDUP_REMOVED lines=9> */
.L_x_332:
[----:B------:R-:W-:Y:S05]  /*9390*/  BSYNC B1 ;  /* 0x0000000000017941 */ /* 0x000fea0003800000 */
.L_x_331:
        /* <DEDUP_REMOVED lines=9> */
.L_x_334:
[----:B------:R-:W-:Y:S05]  /*9430*/  BSYNC B1 ;  /* 0x0000000000017941 */ /* 0x000fea0003800000 */
.L_x_333:
        /* <DEDUP_REMOVED lines=9> */
.L_x_336:
[----:B------:R-:W-:Y:S05]  /*94d0*/  BSYNC B1 ;  /* 0x0000000000017941 */ /* 0x000fea0003800000 */
.L_x_335:
        /* <DEDUP_REMOVED lines=9> */
.L_x_338:
[----:B------:R-:W-:Y:S05]  /*9570*/  BSYNC B1 ;  /* 0x0000000000017941 */ /* 0x000fea0003800000 */
.L_x_337:
        /* <DEDUP_REMOVED lines=9> */
.L_x_340:
[----:B------:R-:W-:Y:S05]  /*9610*/  BSYNC B1 ;  /* 0x0000000000017941 */ /* 0x000fea0003800000 */
.L_x_339:
        /* <DEDUP_REMOVED lines=9> */
.L_x_342:
[----:B------:R-:W-:Y:S05]  /*96b0*/  BSYNC B1 ;  /* 0x0000000000017941 */ /* 0x000fea0003800000 */
.L_x_341:
        /* <DEDUP_REMOVED lines=9> */
.L_x_344:
[----:B------:R-:W-:Y:S05]  /*9750*/  BSYNC B1 ;  /* 0x0000000000017941 */ /* 0x000fea0003800000 */
.L_x_343:
        /* <DEDUP_REMOVED lines=10> */
.L_x_346:
[----:B------:R-:W-:Y:S05]  /*9800*/  BSYNC B1 ;  /* 0x0000000000017941 */ /* 0x000fea0003800000 */
.L_x_345:
        /* <DEDUP_REMOVED lines=10> */
.L_x_348:
[----:B------:R-:W-:Y:S05]  /*98b0*/  BSYNC B1 ;  /* 0x0000000000017941 */ /* 0x000fea0003800000 */
.L_x_347:
        /* <DEDUP_REMOVED lines=9> */
.L_x_350:
[----:B------:R-:W-:Y:S05]  /*9950*/  BSYNC B1 ;  /* 0x0000000000017941 */ /* 0x000fea0003800000 */
.L_x_349:
        /* <DEDUP_REMOVED lines=9> */
.L_x_352:
[----:B------:R-:W-:Y:S05]  /*99f0*/  BSYNC B1 ;  /* 0x0000000000017941 */ /* 0x000fea0003800000 */
.L_x_351:
        /* <DEDUP_REMOVED lines=10> */
.L_x_354:
[----:B------:R-:W-:Y:S05]  /*9aa0*/  BSYNC B1 ;  /* 0x0000000000017941 */ /* 0x000fea0003800000 */
.L_x_353:
        /* <DEDUP_REMOVED lines=10> */
.L_x_356:
[----:B------:R-:W-:Y:S05]  /*9b50*/  BSYNC B1 ;  /* 0x0000000000017941 */ /* 0x000fea0003800000 */
.L_x_355:
        /* <DEDUP_REMOVED lines=9> */
.L_x_358:
[----:B------:R-:W-:Y:S05]  /*9bf0*/  BSYNC B1 ;  /* 0x0000000000017941 */ /* 0x000fea0003800000 */
.L_x_357:
        /* <DEDUP_REMOVED lines=9> */
.L_x_360:
[----:B------:R-:W-:Y:S05]  /*9c90*/  BSYNC B1 ;  /* 0x0000000000017941 */ /* 0x000fea0003800000 */
.L_x_359:
        /* <DEDUP_REMOVED lines=9> */
.L_x_362:
[----:B------:R-:W-:Y:S05]  /*9d30*/  BSYNC B1 ;  /* 0x0000000000017941 */ /* 0x000fea0003800000 */
.L_x_361:
        /* <DEDUP_REMOVED lines=9> */
.L_x_364:
[----:B------:R-:W-:Y:S05]  /*9dd0*/  BSYNC B1 ;  /* 0x0000000000017941 */ /* 0x000fea0003800000 */
.L_x_363:
        /* <DEDUP_REMOVED lines=9> */
.L_x_366:
[----:B------:R-:W-:Y:S05]  /*9e70*/  BSYNC B1 ;  /* 0x0000000000017941 */ /* 0x000fea0003800000 */
.L_x_365:
        /* <DEDUP_REMOVED lines=9> */
.L_x_368:
[----:B------:R-:W-:Y:S05]  /*9f10*/  BSYNC B1 ;  /* 0x0000000000017941 */ /* 0x000fea0003800000 */
.L_x_367:
        /* <DEDUP_REMOVED lines=9> */
.L_x_370:
[----:B------:R-:W-:Y:S05]  /*9fb0*/  BSYNC B1 ;  /* 0x0000000000017941 */ /* 0x000fea0003800000 */
.L_x_369:
        /* <DEDUP_REMOVED lines=9> */
.L_x_372:
[----:B------:R-:W-:Y:S05]  /*a050*/  BSYNC B1 ;  /* 0x0000000000017941 */ /* 0x000fea0003800000 */
.L_x_371:
        /* <DEDUP_REMOVED lines=9> */
.L_x_374:
[----:B------:R-:W-:Y:S05]  /*a0f0*/  BSYNC B1 ;  /* 0x0000000000017941 */ /* 0x000fea0003800000 */
.L_x_373:
        /* <DEDUP_REMOVED lines=9> */
.L_x_376:
[----:B------:R-:W-:Y:S05]  /*a190*/  BSYNC B1 ;  /* 0x0000000000017941 */ /* 0x000fea0003800000 */
.L_x_375:
[----:B------:R-:W-:Y:S05]  /*a1a0*/  @!P0 BRA `(.L_x_377) ;  /* 0x0000003000088947 */ /* 0x000fea0003800000 */
[----:B-----5:R-:W-:-:S05]  /*a1b0*/  HADD2.F32 R12, -RZ, R12.H0_H0 ;  /* 0x2000000cff0c7230 */ /* 0x020fca0000004100 */
[----:B------:R-:W-:-:S04]  /*a1c0*/  FMUL R12, R12, R23 ;  /* 0x000000170c0c7220 */ /* 0x000fc80000400000 */
[----:B------:R-:W-:-:S05]  /*a1d0*/  FFMA R12, R31, R200, R12 ;  /* 0x000000c81f0c7223 */ /* 0x000fca000000000c */
[----:B------:R-:W-:-:S05]  /*a1e0*/  F2FP.F16.F32.PACK_AB R12, RZ, R12 ;  /* 0x0000000cff0c723e */ /* 0x000fca00000000ff */
[----:B------:R0:W-:Y:S01]  /*a1f0*/  STG.E.U16 desc[UR54][R6.64+0x152], R12 ;  /* 0x0001520c06007986 */ /* 0x0001e2000c101536 */
[----:B------:R-:W-:Y:S05]  /*a200*/  BRA `(.L_x_377) ;  /* 0x0000002c00f07947 */ /* 0x000fea0003800000 */
.L_x_30:
[----:B------:R-:W-:Y:S01]  /*a210*/  ULDC.64 UR4, c[0x0][0x5c0] ;  /* 0x0001700000047ab9 */ /* 0x000fe20000000a00 */
[-C--:B------:R-:W-:Y:S01]  /*a220*/  FMUL R192, R192, R200.reuse ;  /* 0x000000c8c0c07220 */ /* 0x080fe20000400000 */
[----:B------:R-:W-:Y:S01]  /*a230*/  LEA R6, P2, R20, UR4, 0x1 ;  /* 0x0000000414067c11 */ /* 0x000fe2000f8408ff */
[----:B------:R-:W-:Y:S01]  /*a240*/  IMAD.SHL.U32 R11, R210, 0x10, RZ ;  /* 0x00000010d20b7824 */ /* 0x000fe200078e00ff */
[----:B------:R-:W-:Y:S01]  /*a250*/  ISETP.GT.AND P3, PT, R4, 0x1, PT ;  /* 0x000000010400780c */ /* 0x000fe20003f64270 */
[----:B------:R-:W-:Y:S01]  /*a260*/  FMUL R193, R193, R200 ;  /* 0x000000c8c1c17220 */ /* 0x000fe20000400000 */
[----:B------:R-:W-:Y:S01]  /*a270*/  F2FP.F16.F32.PACK_AB R192, RZ, R192 ;  /* 0x000000c0ffc0723e */ /* 0x000fe200000000ff */
[-C--:B------:R-:W-:Y:S01]  /*a280*/  FMUL R195, R195, R200.reuse ;  /* 0x000000c8c3c37220 */ /* 0x080fe20000400000 */
[----:B------:R-:W-:Y:S01]  /*a290*/  LEA.HI.X R7, R20, UR5, R19, 0x1, P2 ;  /* 0x0000000514077c11 */ /* 0x000fe200090f0c13 */
[-C--:B------:R-:W-:Y:S01]  /*a2a0*/  FMUL R194, R194, R200.reuse ;  /* 0x000000c8c2c27220 */ /* 0x080fe20000400000 */
[----:B------:R-:W-:Y:S01]  /*a2b0*/  ISETP.GT.AND P2, PT, R3, RZ, P3 ;  /* 0x000000ff0300720c */ /* 0x000fe20001f44270 */
[-C--:B------:R-:W-:Y:S01]  /*a2c0*/  FMUL R197, R197, R200.reuse ;  /* 0x000000c8c5c57220 */ /* 0x080fe20000400000 */
[----:B------:R-:W-:Y:S01]  /*a2d0*/  SHF.L.U64.HI R5, R210, 0x4, R211 ;  /* 0x00000004d2057819 */ /* 0x000fe200000102d3 */
[----:B------:R-:W-:Y:S01]  /*a2e0*/  @P1 STG.E.U16 desc[UR54][R6.64], R192 ;  /* 0x000000c006001986 */ /* 0x000fe2000c101536 */
[----:B------:R-:W-:Y:S01]  /*a2f0*/  ISETP.GT.AND P1, PT, R3, 0x8, P3 ;  /* 0x000000080300780c */ /* 0x000fe20001f24270 */
[----:B------:R-:W-:Y:S01]  /*a300*/  FMUL R196, R196, R200 ;  /* 0x000000c8c4c47220 */ /* 0x000fe20000400000 */
[----:B------:R-:W-:Y:S01]  /*a310*/  IADD3 R8, P4, R11, R6, RZ ;  /* 0x000000060b087210 */ /* 0x000fe20007f9e0ff */
[-C--:B------:R-:W-:Y:S01]  /*a320*/  FMUL R199, R199, R200.reuse ;  /* 0x000000c8c7c77220 */ /* 0x080fe20000400000 */
[----:B------:R-:W-:Y:S01]  /*a330*/  ISETP.GT.AND P5, PT, R3, 0x8, P0 ;  /* 0x000000080300780c */ /* 0x000fe200007a4270 */
[-C--:B------:R-:W-:Y:S01]  /*a340*/  FMUL R198, R198, R200.reuse ;  /* 0x000000c8c6c67220 */ /* 0x080fe20000400000 */
[----:B------:R-:W-:Y:S01]  /*a350*/  F2FP.F16.F32.PACK_AB R193, RZ, R193 ;  /* 0x000000c1ffc1723e */ /* 0x000fe200000000ff */
[----:B------:R-:W-:Y:S01]  /*a360*/  IMAD.X R9, R5, 0x1, R7, P4 ;  /* 0x0000000105097824 */ /* 0x000fe200020e0607 */
[----:B------:R-:W-:Y:S01]  /*a370*/  F2FP.F16.F32.PACK_AB R195, RZ, R195 ;  /* 0x000000c3ffc3723e */ /* 0x000fe200000000ff */
[----:B------:R-:W-:Y:S01]  /*a380*/  FMUL R184, R184, R200 ;  /* 0x000000c8b8b87220 */ /* 0x000fe20000400000 */
[----:B------:R-:W-:Y:S01]  /*a390*/  F2FP.F16.F32.PACK_AB R194, RZ, R194 ;  /* 0x000000c2ffc2723e */ /* 0x000fe200000000ff */
[----:B------:R-:W-:Y:S01]  /*a3a0*/  @P2 STG.E.U16 desc[UR54][R6.64+0x2], R193 ;  /* 0x000002c106002986 */ /* 0x000fe2000c101536 */
[C---:B------:R-:W-:Y:S01]  /*a3b0*/  ISETP.GT.AND P2, PT, R4.reuse, 0x8, PT ;  /* 0x000000080400780c */ /* 0x040fe20003f44270 */
[----:B------:R-:W-:Y:S01]  /*a3c0*/  FMUL R185, R185, R200 ;  /* 0x000000c8b9b97220 */ /* 0x000fe20000400000 */
[----:B------:R-:W-:Y:S01]  /*a3d0*/  F2FP.F16.F32.PACK_AB R197, RZ, R197 ;  /* 0x000000c5ffc5723e */ /* 0x000fe200000000ff */
[----:B------:R-:W-:Y:S01]  /*a3e0*/  @P1 STG.E.U16 desc[UR54][R8.64+0x2], R195 ;  /* 0x000002c308001986 */ /* 0x000fe2000c101536 */
[----:B------:R-:W-:Y:S01]  /*a3f0*/  ISETP.GT.AND P1, PT, R4, 0x9, PT ;  /* 0x000000090400780c */ /* 0x000fe20003f24270 */
[----:B------:R-:W-:Y:S01]  /*a400*/  IMAD R211, R211, 0xf0, RZ ;  /* 0x000000f0d3d37824 */ /* 0x000fe200078e02ff */
[----:B------:R-:W-:Y:S01]  /*a410*/  F2FP.F16.F32.PACK_AB R196, RZ, R196 ;  /* 0x000000c4ffc4723e */ /* 0x000fe200000000ff */
[----:B------:R-:W-:Y:S01]  /*a420*/  @P5 STG.E.U16 desc[UR54][R8.64], R194 ;  /* 0x000000c208005986 */ /* 0x000fe2000c101536 */
[C---:B------:R-:W-:Y:S01]  /*a430*/  ISETP.GT.AND P4, PT, R3.reuse, RZ, P1 ;  /* 0x000000ff0300720c */ /* 0x040fe20000f84270 */
[----:B------:R-:W-:Y:S01]  /*a440*/  IMAD.WIDE.U32 R14, R210, 0xf0, R8 ;  /* 0x000000f0d20e7825 */ /* 0x000fe200078e0008 */
[----:B------:R-:W-:-:S03]  /*a450*/  ISETP.GT.AND P5, PT, R3, RZ, P2 ;  /* 0x000000ff0300720c */ /* 0x000fc600017a4270 */
[----:B------:R-:W-:Y:S01]  /*a460*/  FMUL R186, R186, R200 ;  /* 0x000000c8baba7220 */ /* 0x000fe20000400000 */
[----:B------:R-:W-:Y:S01]  /*a470*/  F2FP.F16.F32.PACK_AB R199, RZ, R199 ;  /* 0x000000c7ffc7723e */ /* 0x000fe200000000ff */
[----:B------:R-:W-:Y:S01]  /*a480*/  IMAD.IADD R15, R211, 0x1, R15 ;  /* 0x00000001d30f7824 */ /* 0x000fe200078e020f */
[----:B------:R-:W-:Y:S01]  /*a490*/  F2FP.F16.F32.PACK_AB R198, RZ, R198 ;  /* 0x000000c6ffc6723e */ /* 0x000fe200000000ff */
[----:B------:R-:W-:Y:S01]  /*a4a0*/  FMUL R187, R187, R200 ;  /* 0x000000c8bbbb7220 */ /* 0x000fe20000400000 */
[----:B------:R-:W-:Y:S01]  /*a4b0*/  F2FP.F16.F32.PACK_AB R184, RZ, R184 ;  /* 0x000000b8ffb8723e */ /* 0x000fe200000000ff */
[-C--:B------:R-:W-:Y:S01]  /*a4c0*/  FMUL R188, R188, R200.reuse ;  /* 0x000000c8bcbc7220 */ /* 0x080fe20000400000 */
[----:B------:R-:W-:Y:S01]  /*a4d0*/  F2FP.F16.F32.PACK_AB R185, RZ, R185 ;  /* 0x000000b9ffb9723e */ /* 0x000fe200000000ff */
[----:B------:R-:W-:Y:S01]  /*a4e0*/  FMUL R189, R189, R200 ;  /* 0x000000c8bdbd7220 */ /* 0x000fe20000400000 */
[----:B------:R-:W-:Y:S01]  /*a4f0*/  F2FP.F16.F32.PACK_AB R186, RZ, R186 ;  /* 0x000000baffba723e */ /* 0x000fe200000000ff */
[----:B------:R-:W-:Y:S01]  /*a500*/  @P4 STG.E.U16 desc[UR54][R6.64+0x12], R197 ;  /* 0x000012c506004986 */ /* 0x000fe2000c101536 */
[C---:B------:R-:W-:Y:S01]  /*a510*/  ISETP.GT.AND P4, PT, R3.reuse, 0x8, P1 ;  /* 0x000000080300780c */ /* 0x040fe20000f84270 */
[-C--:B------:R-:W-:Y:S01]  /*a520*/  FMUL R190, R190, R200.reuse ;  /* 0x000000c8bebe7220 */ /* 0x080fe20000400000 */
[----:B------:R-:W-:Y:S01]  /*a530*/  F2FP.F16.F32.PACK_AB R187, RZ, R187 ;  /* 0x000000bbffbb723e */ /* 0x000fe200000000ff */
[----:B------:R-:W-:Y:S01]  /*a540*/  @P5 STG.E.U16 desc[UR54][R6.64+0x10], R196 ;  /* 0x000010c406005986 */ /* 0x000fe2000c101536 */
[----:B------:R-:W-:Y:S01]  /*a550*/  ISETP.GT.AND P5, PT, R3, 0x8, P2 ;  /* 0x000000080300780c */ /* 0x000fe200017a4270 */
[----:B------:R-:W-:Y:S01]  /*a560*/  FMUL R191, R191, R200 ;  /* 0x000000c8bfbf7220 */ /* 0x000fe20000400000 */
[----:B------:R-:W-:Y:S01]  /*a570*/  F2FP.F16.F32.PACK_AB R188, RZ, R188 ;  /* 0x000000bcffbc723e */ /* 0x000fe200000000ff */
[-C--:B------:R-:W-:Y:S01]  /*a580*/  FMUL R177, R177, R200.reuse ;  /* 0x000000c8b1b17220 */ /* 0x080fe20000400000 */
[----:B------:R-:W-:Y:S01]  /*a590*/  F2FP.F16.F32.PACK_AB R189, RZ, R189 ;  /* 0x000000bdffbd723e */ /* 0x000fe200000000ff */
[----:B------:R-:W-:Y:S01]  /*a5a0*/  FMUL R176, R176, R200 ;  /* 0x000000c8b0b07220 */ /* 0x000fe20000400000 */
[----:B------:R-:W-:Y:S01]  /*a5b0*/  F2FP.F16.F32.PACK_AB R190, RZ, R190 ;  /* 0x000000beffbe723e */ /* 0x000fe200000000ff */
[-C--:B------:R-:W-:Y:S01]  /*a5c0*/  FMUL R178, R178, R200.reuse ;  /* 0x000000c8b2b27220 */ /* 0x080fe20000400000 */
[----:B------:R-:W-:Y:S01]  /*a5d0*/  F2FP.F16.F32.PACK_AB R191, RZ, R191 ;  /* 0x000000bfffbf723e */ /* 0x000fe200000000ff */
[----:B------:R-:W-:Y:S01]  /*a5e0*/  @P4 STG.E.U16 desc[UR54][R8.64+0x12], R199 ;  /* 0x000012c708004986 */ /* 0x000fe2000c101536 */
[----:B------:R-:W-:Y:S01]  /*a5f0*/  ISETP.GT.AND P4, PT, R3, 0x80, P0 ;  /* 0x000000800300780c */ /* 0x000fe20000784270 */
[-C--:B------:R-:W-:Y:S01]  /*a600*/  FMUL R179, R179, R200.reuse ;  /* 0x000000c8b3b37220 */ /* 0x080fe20000400000 */
[C---:B------:R-:W-:Y:S01]  /*a610*/  ISETP.GT.AND P0, PT, R3.reuse, 0x88, P0 ;  /* 0x000000880300780c */ /* 0x040fe20000704270 */
[----:B------:R-:W-:Y:S01]  /*a620*/  @P5 STG.E.U16 desc[UR54][R8.64+0x10], R198 ;  /* 0x000010c608005986 */ /* 0x000fe2000c101536 */
[C---:B------:R-:W-:Y:S01]  /*a630*/  ISETP.GT.AND P5, PT, R3.reuse, 0x80, P3 ;  /* 0x000000800300780c */ /* 0x040fe20001fa4270 */
[-C--:B------:R-:W-:Y:S01]  /*a640*/  FMUL R180, R180, R200.reuse ;  /* 0x000000c8b4b47220 */ /* 0x080fe20000400000 */
[----:B------:R-:W-:Y:S01]  /*a650*/  ISETP.GT.AND P3, PT, R3, 0x88, P3 ;  /* 0x000000880300780c */ /* 0x000fe20001f64270 */
[-C--:B------:R-:W-:Y:S01]  /*a660*/  FMUL R181, R181, R200.reuse ;  /* 0x000000c8b5b57220 */ /* 0x080fe20000400000 */
[----:B------:R-:W-:Y:S01]  /*a670*/  F2FP.F16.F32.PACK_AB R177, RZ, R177 ;  /* 0x000000b1ffb1723e */ /* 0x000fe200000000ff */
[----:B------:R-:W-:Y:S01]  /*a680*/  FMUL R182, R182, R200 ;  /* 0x000000c8b6b67220 */ /* 0x000fe20000400000 */
[----:B------:R-:W-:Y:S01]  /*a690*/  F2FP.F16.F32.PACK_AB R176, RZ, R176 ;  /* 0x000000b0ffb0723e */ /* 0x000fe200000000ff */
[----:B------:R-:W-:Y:S01]  /*a6a0*/  FMUL R183, R183, R200 ;  /* 0x000000c8b7b77220 */ /* 0x000fe20000400000 */
[----:B------:R-:W-:Y:S01]  /*a6b0*/  F2FP.F16.F32.PACK_AB R178, RZ, R178 ;  /* 0x000000b2ffb2723e */ /* 0x000fe200000000ff */
[----:B------:R-:W-:Y:S01]  /*a6c0*/  @P4 STG.E.U16 desc[UR54][R14.64], R184 ;  /* 0x000000b80e004986 */ /* 0x000fe2000c101536 */
[----:B------:R-:W-:Y:S01]  /*a6d0*/  IADD3 R12, P4, R11, R14, RZ ;  /* 0x0000000e0b0c7210 */ /* 0x000fe20007f9e0ff */
[-C--:B------:R-:W-:Y:S01]  /*a6e0*/  FMUL R168, R168, R200.reuse ;  /* 0x000000c8a8a87220 */ /* 0x080fe20000400000 */
[----:B------:R-:W-:Y:S01]  /*a6f0*/  F2FP.F16.F32.PACK_AB R179, RZ, R179 ;  /* 0x000000b3ffb3723e */ /* 0x000fe200000000ff */
[----:B------:R-:W-:Y:S01]  /*a700*/  @P5 STG.E.U16 desc[UR54][R14.64+0x2], R185 ;  /* 0x000002b90e005986 */ /* 0x000fe2000c101536 */
[----:B------:R-:W-:Y:S01]  /*a710*/  ISETP.GT.AND P5, PT, R3, 0x80, P2 ;  /* 0x000000800300780c */ /* 0x000fe200017a4270 */
[--C-:B------:R-:W-:Y:S01]  /*a720*/  IMAD.X R13, R5, 0x1, R15.reuse, P4 ;  /* 0x00000001050d7824 */ /* 0x100fe200020e060f */
[----:B------:R-:W-:Y:S01]  /*a730*/  ISETP.GT.AND P4, PT, R3, 0x80, P1 ;  /* 0x000000800300780c */ /* 0x000fe20000f84270 */
[-C--:B------:R-:W-:Y:S01]  /*a740*/  FMUL R169, R169, R200.reuse ;  /* 0x000000c8a9a97220 */ /* 0x080fe20000400000 */
[----:B------:R-:W-:Y:S01]  /*a750*/  ISETP.GT.AND P1, PT, R3, 0x88, P1 ;  /* 0x000000880300780c */ /* 0x000fe20000f24270 */
[-C--:B------:R-:W-:Y:S01]  /*a760*/  FMUL R170, R170, R200.reuse ;  /* 0x000000c8aaaa7220 */ /* 0x080fe20000400000 */
[----:B------:R-:W-:Y:S01]  /*a770*/  @P0 STG.E.U16 desc[UR54][R12.64], R186 ;  /* 0x000000ba0c000986 */ /* 0x000fe2000c101536 */
[----:B------:R-:W-:Y:S01]  /*a780*/  ISETP.GT.AND P0, PT, R4, 0x11, PT ;  /* 0x000000110400780c */ /* 0x000fe20003f04270 */
[----:B------:R-:W-:Y:S01]  /*a790*/  FMUL R171, R171, R200 ;  /* 0x000000c8abab7220 */ /* 0x000fe20000400000 */
[----:B------:R-:W-:Y:S01]  /*a7a0*/  F2FP.F16.F32.PACK_AB R180, RZ, R180 ;  /* 0x000000b4ffb4723e */ /* 0x000fe200000000ff */
[----:B------:R-:W-:Y:S01]  /*a7b0*/  @P3 STG.E.U16 desc[UR54][R12.64+0x2], R187 ;  /* 0x000002bb0c003986 */ /* 0x000fe2000c101536 */
[----:B------:R-:W-:Y:S01]  /*a7c0*/  ISETP.GT.AND P3, PT, R3, 0x88, P2 ;  /* 0x000000880300780c */ /* 0x000fe20001764270 */
[-C--:B------:R-:W-:Y:S01]  /*a7d0*/  FMUL R172, R172, R200.reuse ;  /* 0x000000c8acac7220 */ /* 0x080fe20000400000 */
[----:B------:R-:W-:Y:S01]  /*a7e0*/  @P5 IMAD.MOV.U32 R20, RZ, RZ, R14 ;  /* 0x000000ffff145224 */ /* 0x000fe200078e000e */
[----:B------:R-:W-:Y:S01]  /*a7f0*/  ISETP.GT.AND P2, PT, R4, 0x10, PT ;  /* 0x000000100400780c */ /* 0x000fe20003f44270 */
[----:B------:R-:W-:Y:S01]  /*a800*/  @P5 IMAD.MOV.U32 R21, RZ, RZ, R15 ;  /* 0x000000ffff155224 */ /* 0x000fe200078e000f */
[----:B------:R-:W-:Y:S01]  /*a810*/  F2FP.F16.F32.PACK_AB R181, RZ, R181 ;  /* 0x000000b5ffb5723e */ /* 0x000fe200000000ff */
[----:B------:R-:W-:Y:S01]  /*a820*/  FMUL R173, R173, R200 ;  /* 0x000000c8adad7220 */ /* 0x000fe20000400000 */
[----:B------:R-:W-:Y:S01]  /*a830*/  F2FP.F16.F32.PACK_AB R182, RZ, R182 ;  /* 0x000000b6ffb6723e */ /* 0x000fe200000000ff */
[-C--:B------:R-:W-:Y:S01]  /*a840*/  FMUL R175, R175, R200.reuse ;  /* 0x000000c8afaf7220 */ /* 0x080fe20000400000 */
[----:B------:R-:W-:Y:S01]  /*a850*/  @P5 STG.E.U16 desc[UR54][R20.64+0x10], R188 ;  /* 0x000010bc14005986 */ /* 0x000fe2000c101536 */
[C---:B------:R-:W-:Y:S01]  /*a860*/  ISETP.GT.AND P5, PT, R3.reuse, RZ, P0 ;  /* 0x000000ff0300720c */ /* 0x040fe200007a4270 */
[-C--:B------:R-:W-:Y:S01]  /*a870*/  FMUL R174, R174, R200.reuse ;  /* 0x000000c8aeae7220 */ /* 0x080fe20000400000 */
[----:B------:R-:W-:Y:S01]  /*a880*/  F2FP.F16.F32.PACK_AB R183, RZ, R183 ;  /* 0x000000b7ffb7723e */ /* 0x000fe200000000ff */
[----:B------:R-:W-:Y:S01]  /*a890*/  @P4 STG.E.U16 desc[UR54][R14.64+0x12], R189 ;  /* 0x000012bd0e004986 */ /* 0x000fe2000c101536 */
[C---:B------:R-:W-:Y:S01]  /*a8a0*/  ISETP.GT.AND P4, PT, R3.reuse, RZ, P2 ;  /* 0x000000ff0300720c */ /* 0x040fe20001784270 */
[----:B------:R-:W-:Y:S01]  /*a8b0*/  FMUL R160, R160, R200 ;  /* 0x000000c8a0a07220 */ /* 0x000fe20000400000 */
[----:B------:R-:W-:Y:S01]  /*a8c0*/  F2FP.F16.F32.PACK_AB R168, RZ, R168 ;  /* 0x000000a8ffa8723e */ /* 0x000fe200000000ff */
[----:B------:R-:W-:Y:S01]  /*a8d0*/  @P3 STG.E.U16 desc[UR54][R12.64+0x10], R190 ;  /* 0x000010be0c003986 */ /* 0x000fe2000c101536 */
[----:B------:R-:W-:Y:S01]  /*a8e0*/  ISETP.GT.AND P3, PT, R3, 0x8, P2 ;  /* 0x000000080300780c */ /* 0x000fe20001764270 */
[-C--:B------:R-:W-:Y:S01]  /*a8f0*/  FMUL R161, R161, R200.reuse ;  /* 0x000000c8a1a17220 */ /* 0x080fe20000400000 */
[----:B------:R-:W-:Y:S01]  /*a900*/  F2FP.F16.F32.PACK_AB R169, RZ, R169 ;  /* 0x000000a9ffa9723e */ /* 0x000fe200000000ff */
[----:B------:R0:W-:Y:S01]  /*a910*/  @P1 STG.E.U16 desc[UR54][R12.64+0x12], R191 ;  /* 0x000012bf0c001986 */ /* 0x0001e2000c101536 */
[----:B------:R-:W-:Y:S01]  /*a920*/  ISETP.GT.AND P1, PT, R4, 0x18, PT ;  /* 0x000000180400780c */ /* 0x000fe20003f24270 */
[----:B------:R-:W-:Y:S01]  /*a930*/  FMUL R163, R163, R200 ;  /* 0x000000c8a3a37220 */ /* 0x000fe20000400000 */
[----:B------:R-:W-:Y:S01]  /*a940*/  F2FP.F16.F32.PACK_AB R170, RZ, R170 ;  /* 0x000000aaffaa723e */ /* 0x000fe200000000ff */
[----:B------:R1:W-:Y:S01]  /*a950*/  @P5 STG.E.U16 desc[UR54][R6.64+0x22], R177 ;  /* 0x000022b106005986 */ /* 0x0003e2000c101536 */
[C---:B------:R-:W-:Y:S01]  /*a960*/  ISETP.GT.AND P5, PT, R3.reuse, 0x8, P0 ;  /* 0x000000080300780c */ /* 0x040fe200007a4270 */
[-C--:B------:R-:W-:Y:S01]  /*a970*/  FMUL R162, R162, R200.reuse ;  /* 0x000000c8a2a27220 */ /* 0x080fe20000400000 */
[----:B------:R-:W-:Y:S01]  /*a980*/  F2FP.F16.F32.PACK_AB R171, RZ, R171 ;  /* 0x000000abffab723e */ /* 0x000fe200000000ff */
[----:B------:R1:W-:Y:S01]  /*a990*/  @P4 STG.E.U16 desc[UR54][R6.64+0x20], R176 ;  /* 0x000020b006004986 */ /* 0x0003e2000c101536 */
[----:B------:R-:W-:Y:S01]  /*a9a0*/  ISETP.GT.AND P4, PT, R3, RZ, P1 ;  /* 0x000000ff0300720c */ /* 0x000fe20000f84270 */
[----:B------:R-:W-:Y:S01]  /*a9b0*/  FMUL R164, R164, R200 ;  /* 0x000000c8a4a47220 */ /* 0x000fe20000400000 */
[----:B------:R-:W-:Y:S01]  /*a9c0*/  F2FP.F16.F32.PACK_AB R172, RZ, R172 ;  /* 0x000000acffac723e */ /* 0x000fe200000000ff */
[----:B------:R1:W-:Y:S01]  /*a9d0*/  @P3 STG.E.U16 desc[UR54][R8.64+0x20], R178 ;  /* 0x000020b208003986 */ /* 0x0003e2000c101536 */
[----:B------:R-:W-:Y:S01]  /*a9e0*/  ISETP.GT.AND P3, PT, R4, 0x19, PT ;  /* 0x000000190400780c */ /* 0x000fe20003f64270 */
[----:B0-----:R-:W-:Y:S01]  /*a9f0*/  IMAD.WIDE.U32 R12, R210, 0xf0, R8 ;  /* 0x000000f0d20c7825 */ /* 0x001fe200078e0008 */
[----:B------:R-:W-:-:S03]  /*aa00*/  F2FP.F16.F32.PACK_AB R173, RZ, R173 ;  /* 0x000000adffad723e */ /* 0x000fc600000000ff */
[----:B------:R-:W-:Y:S01]  /*aa10*/  FMUL R165, R165, R200 ;  /* 0x000000c8a5a57220 */ /* 0x000fe20000400000 */
[----:B------:R-:W-:Y:S01]  /*aa20*/  F2FP.F16.F32.PACK_AB R175, RZ, R175 ;  /* 0x000000afffaf723e */ /* 0x000fe200000000ff */
[----:B------:R1:W-:Y:S01]  /*aa30*/  @P5 STG.E.U16 desc[UR54][R8.64+0x22], R179 ;  /* 0x000022b308005986 */ /* 0x0003e2000c101536 */
[----:B------:R-:W-:Y:S01]  /*aa40*/  ISETP.GT.AND P5, PT, R3, RZ, P3 ;  /* 0x000000ff0300720c */ /* 0x000fe20001fa4270 */
[----:B------:R-:W-:Y:S01]  /*aa50*/  IMAD.IADD R13, R211, 0x1, R13 ;  /* 0x00000001d30d7824 */ /* 0x000fe200078e020d */
[----:B------:R-:W-:Y:S01]  /*aa60*/  F2FP.F16.F32.PACK_AB R174, RZ, R174 ;  /* 0x000000aeffae723e */ /* 0x000fe200000000ff */
[----:B------:R1:W-:Y:S01]  /*aa70*/  @P4 STG.E.U16 desc[UR54][R6.64+0x30], R180 ;  /* 0x000030b406004986 */ /* 0x0003e2000c101536 */
[----:B------:R-:W-:Y:S01]  /*aa80*/  ISETP.GT.AND P4, PT, R3, 0x8, P1 ;  /* 0x000000080300780c */ /* 0x000fe20000f84270 */
[----:B------:R-:W-:Y:S01]  /*aa90*/  FMUL R166, R166, R200 ;  /* 0x000000c8a6a67220 */ /* 0x000fe20000400000 */
[----:B------:R-:W-:Y:S01]  /*aaa0*/  F2FP.F16.F32.PACK_AB R160, RZ, R160 ;  /* 0x000000a0ffa0723e */ /* 0x000fe200000000ff */
[-C--:B------:R-:W-:Y:S01]  /*aab0*/  FMUL R167, R167, R200.reuse ;  /* 0x000000c8a7a77220 */ /* 0x080fe20000400000 */
[----:B------:R-:W-:Y:S01]  /*aac0*/  F2FP.F16.F32.PACK_AB R161, RZ, R161 ;  /* 0x000000a1ffa1723e */ /* 0x000fe200000000ff */
[-C--:B------:R-:W-:Y:S01]  /*aad0*/  FMUL R152, R152, R200.reuse ;  /* 0x000000c898987220 */ /* 0x080fe20000400000 */
[----:B------:R-:W-:Y:S01]  /*aae0*/  F2FP.F16.F32.PACK_AB R163, RZ, R163 ;  /* 0x000000a3ffa3723e */ /* 0x000fe200000000ff */
[----:B------:R-:W-:Y:S01]  /*aaf0*/  FMUL R153, R153, R200 ;  /* 0x000000c899997220 */ /* 0x000fe20000400000 */
[----:B------:R-:W-:Y:S01]  /*ab00*/  F2FP.F16.F32.PACK_AB R162, RZ, R162 ;  /* 0x000000a2ffa2723e */ /* 0x000fe200000000ff */
[----:B------:R1:W-:Y:S01]  /*ab10*/  @P5 STG.E.U16 desc[UR54][R6.64+0x32], R181 ;  /* 0x000032b506005986 */ /* 0x0003e2000c101536 */
[C---:B------:R-:W-:Y:S01]  /*ab20*/  ISETP.GT.AND P5, PT, R3.reuse, 0x8, P3 ;  /* 0x000000080300780c */ /* 0x040fe20001fa4270 */
[----:B------:R-:W-:Y:S01]  /*ab30*/  FMUL R154, R154, R200 ;  /* 0x000000c89a9a7220 */ /* 0x000fe20000400000 */
[----:B------:R-:W-:Y:S01]  /*ab40*/  F2FP.F16.F32.PACK_AB R164, RZ, R164 ;  /* 0x000000a4ffa4723e */ /* 0x000fe200000000ff */
[----:B------:R1:W-:Y:S01]  /*ab50*/  @P4 STG.E.U16 desc[UR54][R8.64+0x30], R182 ;  /* 0x000030b608004986 */ /* 0x0003e2000c101536 */
[----:B------:R-:W-:Y:S01]  /*ab60*/  ISETP.GT.AND P4, PT, R3, 0x80, P2 ;  /* 0x000000800300780c */ /* 0x000fe20001784270 */
        /* <DEDUP_REMOVED lines=8> */
[----:B------:R1:W-:Y:S01]  /*abf0*/  @P5 STG.E.U16 desc[UR54][R8.64+0x32], R183 ;  /* 0x000032b708005986 */ /* 0x0003e2000c101536 */
[----:B------:R-:W-:Y:S01]  /*ac00*/  IADD3 R10, P5, R11, R12, RZ ;  /* 0x0000000c0b0a7210 */ /* 0x000fe20007fbe0ff */
[----:B------:R-:W-:Y:S01]  /*ac10*/  FMUL R159, R159, R200 ;  /* 0x000000c89f9f7220 */ /* 0x000fe20000400000 */
[----:B------:R-:W-:Y:S01]  /*ac20*/  F2FP.F16.F32.PACK_AB R152, RZ, R152 ;  /* 0x00000098ff98723e */ /* 0x000fe200000000ff */
[----:B------:R1:W-:Y:S01]  /*ac30*/  @P4 STG.E.U16 desc[UR54][R12.64+0x20], R168 ;  /* 0x000020a80c004986 */ /* 0x0003e2000c101536 */
[----:B------:R-:W-:Y:S01]  /*ac40*/  ISETP.GT.AND P4, PT, R3, 0x80, P0 ;  /* 0x000000800300780c */ /* 0x000fe20000784270 */
[----:B------:R-:W-:Y:S01]  /*ac50*/  IMAD.X R11, R5, 0x1, R13, P5 ;  /* 0x00000001050b7824 */ /* 0x000fe200028e060d */
[----:B------:R-:W-:Y:S01]  /*ac60*/  ISETP.GT.AND P0, PT, R3, 0x88, P0 ;  /* 0x000000880300780c */ /* 0x000fe20000704270 */
[-C--:B------:R-:W-:Y:S01]  /*ac70*/  FMUL R144, R144, R200.reuse ;  /* 0x000000c890907220 */ /* 0x080fe20000400000 */
[----:B------:R-:W-:Y:S01]  /*ac80*/  F2FP.F16.F32.PACK_AB R153, RZ, R153 ;  /* 0x00000099ff99723e */ /* 0x000fe200000000ff */
        /* <DEDUP_REMOVED lines=9> */
[----:B------:R-:W-:Y:S01]  /*ad20*/  ISETP.GT.AND P4, PT, R3, 0x80, P1 ;  /* 0x000000800300780c */ /* 0x000fe20000f84270 */
[-C--:B------:R-:W-:Y:S01]  /*ad30*/  FMUL R149, R149, R200.reuse ;  /* 0x000000c895957220 */ /* 0x080fe20000400000 */
[C---:B------:R-:W-:Y:S01]  /*ad40*/  ISETP.GT.AND P1, PT, R3.reuse, 0x88, P1 ;  /* 0x000000880300780c */ /* 0x040fe20000f24270 */
[----:B------:R1:W-:Y:S01]  /*ad50*/  @P2 STG.E.U16 desc[UR54][R10.64+0x20], R170 ;  /* 0x000020aa0a002986 */ /* 0x0003e2000c101536 */
[C---:B------:R-:W-:Y:S01]  /*ad60*/  ISETP.GT.AND P2, PT, R3.reuse, 0x80, P3 ;  /* 0x000000800300780c */ /* 0x040fe20001f44270 */
[----:B------:R-:W-:Y:S01]  /*ad70*/  FMUL R150, R150, R200 ;  /* 0x000000c896967220 */ /* 0x000fe20000400000 */
[----:B------:R-:W-:Y:S01]  /*ad80*/  ISETP.GT.AND P3, PT, R3, 0x88, P3 ;  /* 0x000000880300780c */ /* 0x000fe20001f64270 */
[----:B------:R1:W-:Y:S01]  /*ad90*/  @P0 STG.E.U16 desc[UR54][R10.64+0x22], R171 ;  /* 0x000022ab0a000986 */ /* 0x0003e2000c101536 */
[----:B------:R-:W-:Y:S01]  /*ada0*/  F2FP.F16.F32.PACK_AB R158, RZ, R158 ;  /* 0x0000009eff9e723e */ /* 0x000fe200000000ff */
[-C--:B------:R-:W-:Y:S01]  /*adb0*/  FMUL R151, R151, R200.reuse ;  /* 0x000000c897977220 */ /* 0x080fe20000400000 */
[----:B------:R-:W-:Y:S01]  /*adc0*/  F2FP.F16.F32.PACK_AB R159, RZ, R159 ;  /* 0x0000009fff9f723e */ /* 0x000fe200000000ff */
[----:B------:R-:W-:Y:S01]  /*add0*/  FMUL R136, R136, R200 ;  /* 0x000000c888887220 */ /* 0x000fe20000400000 */
[----:B------:R-:W-:Y:S01]  /*ade0*/  F2FP.F16.F32.PACK_AB R144, RZ, R144 ;  /* 0x00000090ff90723e */ /* 0x000fe200000000ff */
[----:B------:R1:W-:Y:S01]  /*adf0*/  @P4 STG.E.U16 desc[UR54][R12.64+0x30], R172 ;  /* 0x000030ac0c004986 */ /* 0x0003e2000c101536 */
[----:B------:R-:W-:Y:S01]  /*ae00*/  F2FP.F16.F32.PACK_AB R145, RZ, R145 ;  /* 0x00000091ff91723e */ /* 0x000fe200000000ff */
[-C--:B------:R-:W-:Y:S01]  /*ae10*/  FMUL R137, R137, R200.reuse ;  /* 0x000000c889897220 */ /* 0x080fe20000400000 */
[----:B------:R-:W-:Y:S01]  /*ae20*/  F2FP.F16.F32.PACK_AB R147, RZ, R147 ;  /* 0x00000093ff93723e */ /* 0x000fe200000000ff */
[----:B------:R1:W-:Y:S01]  /*ae30*/  @P2 STG.E.U16 desc[UR54][R12.64+0x32], R173 ;  /* 0x000032ad0c002986 */ /* 0x0003e2000c101536 */
[----:B------:R-:W-:Y:S01]  /*ae40*/  ISETP.GT.AND P2, PT, R4, 0x21, PT ;  /* 0x000000210400780c */ /* 0x000fe20003f44270 */
[----:B------:R-:W-:Y:S01]  /*ae50*/  FMUL R138, R138, R200 ;  /* 0x000000c88a8a7220 */ /* 0x000fe20000400000 */
[----:B------:R-:W-:Y:S01]  /*ae60*/  F2FP.F16.F32.PACK_AB R146, RZ, R146 ;  /* 0x00000092ff92723e */ /* 0x000fe200000000ff */
[----:B------:R1:W-:Y:S01]  /*ae70*/  @P3 STG.E.U16 desc[UR54][R10.64+0x32], R175 ;  /* 0x000032af0a003986 */ /* 0x0003e2000c101536 */
[----:B------:R-:W-:Y:S01]  /*ae80*/  ISETP.GT.AND P3, PT, R4, 0x20, PT ;  /* 0x000000200400780c */ /* 0x000fe20003f64270 */
[-C--:B------:R-:W-:Y:S01]  /*ae90*/  FMUL R139, R139, R200.reuse ;  /* 0x000000c88b8b7220 */ /* 0x080fe20000400000 */
[C---:B------:R-:W-:Y:S01]  /*aea0*/  ISETP.GT.AND P4, PT, R3.reuse, RZ, P2 ;  /* 0x000000ff0300720c */ /* 0x040fe20001784270 */
[----:B------:R1:W-:Y:S01]  /*aeb0*/  @P1 STG.E.U16 desc[UR54][R10.64+0x30], R174 ;  /* 0x000030ae0a001986 */ /* 0x0003e2000c101536 */
[----:B------:R-:W-:Y:S01]  /*aec0*/  ISETP.GT.AND P0, PT, R3, RZ, P3 ;  /* 0x000000ff0300720c */ /* 0x000fe20001f04270 */
[-C--:B------:R-:W-:Y:S01]  /*aed0*/  FMUL R141, R141, R200.reuse ;  /* 0x000000c88d8d7220 */ /* 0x080fe20000400000 */
[C---:B------:R-:W-:Y:S01]  /*aee0*/  ISETP.GT.AND P1, PT, R3.reuse, 0x8, P2 ;  /* 0x000000080300780c */ /* 0x040fe20001724270 */
[-C--:B------:R-:W-:Y:S01]  /*aef0*/  FMUL R140, R140, R200.reuse ;  /* 0x000000c88c8c7220 */ /* 0x080fe20000400000 */
[----:B------:R-:W-:Y:S01]  /*af00*/  ISETP.GT.AND P5, PT, R3, 0x8, P3 ;  /* 0x000000080300780c */ /* 0x000fe20001fa4270 */
[----:B------:R-:W-:Y:S01]  /*af10*/  FMUL R142, R142, R200 ;  /* 0x000000c88e8e7220 */ /* 0x000fe20000400000 */
[----:B------:R-:W-:Y:S01]  /*af20*/  F2FP.F16.F32.PACK_AB R148, RZ, R148 ;  /* 0x00000094ff94723e */ /* 0x000fe200000000ff */
[-C--:B------:R-:W-:Y:S01]  /*af30*/  FMUL R143, R143, R200.reuse ;  /* 0x000000c88f8f7220 */ /* 0x080fe20000400000 */
[----:B------:R-:W-:Y:S01]  /*af40*/  F2FP.F16.F32.PACK_AB R149, RZ, R149 ;  /* 0x00000095ff95723e */ /* 0x000fe200000000ff */
[----:B------:R-:W-:Y:S01]  /*af50*/  FMUL R128, R128, R200 ;  /* 0x000000c880807220 */ /* 0x000fe20000400000 */
[----:B------:R-:W-:Y:S01]  /*af60*/  F2FP.F16.F32.PACK_AB R150, RZ, R150 ;  /* 0x00000096ff96723e */ /* 0x000fe200000000ff */
[----:B------:R1:W-:Y:S01]  /*af70*/  @P4 STG.E.U16 desc[UR54][R6.64+0x42], R161 ;  /* 0x000042a106004986 */ /* 0x0003e2000c101536 */
[----:B------:R-:W-:Y:S01]  /*af80*/  F2FP.F16.F32.PACK_AB R151, RZ, R151 ;  /* 0x00000097ff97723e */ /* 0x000fe200000000ff */
[----:B------:R-:W-:Y:S01]  /*af90*/  FMUL R129, R129, R200 ;  /* 0x000000c881817220 */ /* 0x000fe20000400000 */
[----:B------:R-:W-:Y:S01]  /*afa0*/  F2FP.F16.F32.PACK_AB R136, RZ, R136 ;  /* 0x00000088ff88723e */ /* 0x000fe200000000ff */
[----:B------:R1:W-:Y:S01]  /*afb0*/  @P0 STG.E.U16 desc[UR54][R6.64+0x40], R160 ;  /* 0x000040a006000986 */ /* 0x0003e2000c101536 */
[C---:B------:R-:W-:Y:S01]  /*afc0*/  ISETP.GT.AND P0, PT, R4.reuse, 0x28, PT ;  /* 0x000000280400780c */ /* 0x040fe20003f04270 */
[-C--:B------:R-:W-:Y:S01]  /*afd0*/  FMUL R131, R131, R200.reuse ;  /* 0x000000c883837220 */ /* 0x080fe20000400000 */
[----:B------:R-:W-:Y:S01]  /*afe0*/  F2FP.F16.F32.PACK_AB R137, RZ, R137 ;  /* 0x00000089ff89723e */ /* 0x000fe200000000ff */
[----:B------:R1:W-:Y:S01]  /*aff0*/  @P1 STG.E.U16 desc[UR54][R8.64+0x42], R163 ;  /* 0x000042a308001986 */ /* 0x0003e2000c101536 */
[----:B------:R-:W-:Y:S01]  /*b000*/  ISETP.GT.AND P1, PT, R4, 0x29, PT ;  /* 0x000000290400780c */ /* 0x000fe20003f24270 */
[----:B------:R-:W-:Y:S01]  /*b010*/  FMUL R130, R130, R200 ;  /* 0x000000c882827220 */ /* 0x000fe20000400000 */
[----:B------:R-:W-:Y:S01]  /*b020*/  F2FP.F16.F32.PACK_AB R138, RZ, R138 ;  /* 0x0000008aff8a723e */ /* 0x000fe200000000ff */
[----:B------:R1:W-:Y:S01]  /*b030*/  @P5 STG.E.U16 desc[UR54][R8.64+0x40], R162 ;  /* 0x000040a208005986 */ /* 0x0003e2000c101536 */
[C---:B------:R-:W-:Y:S01]  /*b040*/  ISETP.GT.AND P5, PT, R3.reuse, RZ, P0 ;  /* 0x000000ff0300720c */ /* 0x040fe200007a4270 */
[-C--:B------:R-:W-:Y:S01]  /*b050*/  FMUL R132, R132, R200.reuse ;  /* 0x000000c884847220 */ /* 0x080fe20000400000 */
[----:B------:R-:W-:Y:S01]  /*b060*/  ISETP.GT.AND P4, PT, R3, RZ, P1 ;  /* 0x000000ff0300720c */ /* 0x000fe20000f84270 */
[-C--:B------:R-:W-:Y:S01]  /*b070*/  FMUL R133, R133, R200.reuse ;  /* 0x000000c885857220 */ /* 0x080fe20000400000 */
[----:B------:R-:W-:Y:S01]  /*b080*/  F2FP.F16.F32.PACK_AB R139, RZ, R139 ;  /* 0x0000008bff8b723e */ /* 0x000fe200000000ff */
[-C--:B------:R-:W-:Y:S01]  /*b090*/  FMUL R134, R134, R200.reuse ;  /* 0x000000c886867220 */ /* 0x080fe20000400000 */
[----:B------:R-:W-:Y:S01]  /*b0a0*/  F2FP.F16.F32.PACK_AB R141, RZ, R141 ;  /* 0x0000008dff8d723e */ /* 0x000fe200000000ff */
[----:B------:R-:W-:Y:S01]  /*b0b0*/  FMUL R135, R135, R200 ;  /* 0x000000c887877220 */ /* 0x000fe20000400000 */
[----:B------:R-:W-:Y:S01]  /*b0c0*/  F2FP.F16.F32.PACK_AB R140, RZ, R140 ;  /* 0x0000008cff8c723e */ /* 0x000fe200000000ff */
[----:B------:R-:W-:Y:S01]  /*b0d0*/  FMUL R120, R120, R200 ;  /* 0x000000c878787220 */ /* 0x000fe20000400000 */
[----:B------:R-:W-:Y:S01]  /*b0e0*/  F2FP.F16.F32.PACK_AB R142, RZ, R142 ;  /* 0x0000008eff8e723e */ /* 0x000fe200000000ff */
[-C--:B------:R-:W-:Y:S01]  /*b0f0*/  FMUL R121, R121, R200.reuse ;  /* 0x000000c879797220 */ /* 0x080fe20000400000 */
        /* <DEDUP_REMOVED lines=41> */
[----:B------:R1:W-:Y:S01]  /*b390*/  @P2 STG.E.U16 desc[UR54][R10.64+0x42], R155 ;  /* 0x0000429b0a002986 */ /* 0x0003e2000c101536 */
[----:B------:R-:W-:Y:S01]  /*b3a0*/  ISETP.GT.AND P2, PT, R4, 0x31, PT ;  /* 0x000000310400780c */ /* 0x000fe20003f44270 */
[----:B------:R-:W-:Y:S01]  /*b3b0*/  FMUL R119, R119, R200 ;  /* 0x000000c877777220 */ /* 0x000fe20000400000 */
[----:B------:R-:W-:Y:S01]  /*b3c0*/  F2FP.F16.F32.PACK_AB R122, RZ, R122 ;  /* 0x0000007aff7a723e */ /* 0x000fe200000000ff */
[-C--:B------:R-:W-:Y:S01]  /*b3d0*/  FMUL R104, R104, R200.reuse ;  /* 0x000000c868687220 */ /* 0x080fe20000400000 */
[----:B------:R-:W-:Y:S01]  /*b3e0*/  F2FP.F16.F32.PACK_AB R123, RZ, R123 ;  /* 0x0000007bff7b723e */ /* 0x000fe200000000ff */
[----:B------:R1:W-:Y:S01]  /*b3f0*/  @P4 STG.E.U16 desc[UR54][R12.64+0x50], R156 ;  /* 0x0000509c0c004986 */ /* 0x0003e2000c101536 */
[----:B------:R-:W-:Y:S01]  /*b400*/  ISETP.GT.AND P4, PT, R3, RZ, P2 ;  /* 0x000000ff0300720c */ /* 0x000fe20001784270 */
[-C--:B------:R-:W-:Y:S01]  /*b410*/  FMUL R105, R105, R200.reuse ;  /* 0x000000c869697220 */ /* 0x080fe20000400000 */
[----:B------:R-:W-:Y:S01]  /*b420*/  F2FP.F16.F32.PACK_AB R125, RZ, R125 ;  /* 0x0000007dff7d723e */ /* 0x000fe200000000ff */
[----:B------:R1:W-:Y:S01]  /*b430*/  @P3 STG.E.U16 desc[UR54][R12.64+0x52], R157 ;  /* 0x0000529d0c003986 */ /* 0x0003e2000c101536 */
[----:B------:R-:W-:Y:S01]  /*b440*/  ISETP.GT.AND P3, PT, R4, 0x30, PT ;  /* 0x000000300400780c */ /* 0x000fe20003f64270 */
[----:B------:R-:W-:Y:S01]  /*b450*/  FMUL R106, R106, R200 ;  /* 0x000000c86a6a7220 */ /* 0x000fe20000400000 */
[----:B------:R-:W-:Y:S01]  /*b460*/  F2FP.F16.F32.PACK_AB R124, RZ, R124 ;  /* 0x0000007cff7c723e */ /* 0x000fe200000000ff */
[----:B------:R1:W-:Y:S01]  /*b470*/  @P0 STG.E.U16 desc[UR54][R10.64+0x50], R158 ;  /* 0x0000509e0a000986 */ /* 0x0003e2000c101536 */
[----:B------:R-:W-:Y:S01]  /*b480*/  ISETP.GT.AND P0, PT, R3, RZ, P3 ;  /* 0x000000ff0300720c */ /* 0x000fe20001f04270 */
[-C--:B------:R-:W-:Y:S01]  /*b490*/  FMUL R107, R107, R200.reuse ;  /* 0x000000c86b6b7220 */ /* 0x080fe20000400000 */
[C---:B------:R-:W-:Y:S01]  /*b4a0*/  ISETP.GT.AND P5, PT, R3.reuse, 0x8, P3 ;  /* 0x000000080300780c */ /* 0x040fe20001fa4270 */
[----:B------:R1:W-:Y:S01]  /*b4b0*/  @P1 STG.E.U16 desc[UR54][R10.64+0x52], R159 ;  /* 0x0000529f0a001986 */ /* 0x0003e2000c101536 */
[----:B------:R-:W-:Y:S01]  /*b4c0*/  ISETP.GT.AND P1, PT, R3, 0x8, P2 ;  /* 0x000000080300780c */ /* 0x000fe20001724270 */
[----:B------:R-:W-:Y:S01]  /*b4d0*/  FMUL R109, R109, R200 ;  /* 0x000000c86d6d7220 */ /* 0x000fe20000400000 */
[----:B------:R-:W-:Y:S01]  /*b4e0*/  F2FP.F16.F32.PACK_AB R126, RZ, R126 ;  /* 0x0000007eff7e723e */ /* 0x000fe200000000ff */
[----:B------:R1:W-:Y:S01]  /*b4f0*/  @P4 STG.E.U16 desc[UR54][R6.64+0x62], R145 ;  /* 0x0000629106004986 */ /* 0x0003e2000c101536 */
[----:B------:R-:W-:Y:S01]  /*b500*/  F2FP.F16.F32.PACK_AB R127, RZ, R127 ;  /* 0x0000007fff7f723e */ /* 0x000fe200000000ff */
[----:B------:R-:W-:Y:S01]  /*b510*/  FMUL R108, R108, R200 ;  /* 0x000000c86c6c7220 */ /* 0x000fe20000400000 */
[----:B------:R-:W-:Y:S01]  /*b520*/  F2FP.F16.F32.PACK_AB R112, RZ, R112 ;  /* 0x00000070ff70723e */ /* 0x000fe200000000ff */
[-C--:B------:R-:W-:Y:S01]  /*b530*/  FMUL R110, R110, R200.reuse ;  /* 0x000000c86e6e7220 */ /* 0x080fe20000400000 */
        /* <DEDUP_REMOVED lines=12> */
[----:B------:R-:W-:Y:S01]  /*b600*/  ISETP.GT.AND P4, PT, R3, RZ, P1 ;  /* 0x000000ff0300720c */ /* 0x000fe20000f84270 */
        /* <DEDUP_REMOVED lines=54> */
[----:B------:R-:W-:Y:S01]  /*b970*/  FMUL R85, R85, R200 ;  /* 0x000000c855557220 */ /* 0x000fe20000400000 */
        /* <DEDUP_REMOVED lines=19> */
[-C--:B------:R-:W-:Y:S01]  /*bab0*/  FMUL R74, R74, R200.reuse ;  /* 0x000000c84a4a7220 */ /* 0x080fe20000400000 */
        /* <DEDUP_REMOVED lines=9> */
[-C--:B------:R-:W-:Y:S01]  /*bb50*/  FMUL R76, R76, R200.reuse ;  /* 0x000000c84c4c7220 */ /* 0x080fe20000400000 */
[----:B------:R-:W-:Y:S01]  /*bb60*/  F2FP.F16.F32.PACK_AB R93, RZ, R93 ;  /* 0x0000005dff5d723e */ /* 0x000fe200000000ff */
[----:B------:R1:W-:Y:S01]  /*bb70*/  @P5 STG.E.U16 desc[UR54][R8.64+0x80], R130 ;  /* 0x0000808208005986 */ /* 0x0003e2000c101536 */
[C---:B------:R-:W-:Y:S01]  /*bb80*/  ISETP.GT.AND P5, PT, R3.reuse, RZ, P0 ;  /* 0x000000ff0300720c */ /* 0x040fe200007a4270 */
[-C--:B------:R-:W-:Y:S01]  /*bb90*/  FMUL R78, R78, R200.reuse ;  /* 0x000000c84e4e7220 */ /* 0x080fe20000400000 */
[----:B------:R-:W-:Y:S01]  /*bba0*/  ISETP.GT.AND P4, PT, R3, RZ, P1 ;  /* 0x000000ff0300720c */ /* 0x000fe20000f84270 */
[----:B------:R-:W-:Y:S01]  /*bbb0*/  FMUL R79, R79, R200 ;  /* 0x000000c84f4f7220 */ /* 0x000fe20000400000 */
[----:B------:R-:W-:Y:S01]  /*bbc0*/  F2FP.F16.F32.PACK_AB R92, RZ, R92 ;  /* 0x0000005cff5c723e */ /* 0x000fe200000000ff */
        /* <DEDUP_REMOVED lines=8> */
[----:B------:R1:W-:Y:S01]  /*bc50*/  @P5 STG.E.U16 desc[UR54][R6.64+0x90], R132 ;  /* 0x0000908406005986 */ /* 0x0003e2000c101536 */
[C---:B------:R-:W-:Y:S01]  /*bc60*/  ISETP.GT.AND P5, PT, R3.reuse, 0x8, P0 ;  /* 0x000000080300780c */ /* 0x040fe200007a4270 */
[-C--:B------:R-:W-:Y:S01]  /*bc70*/  FMUL R68, R68, R200.reuse ;  /* 0x000000c844447220 */ /* 0x080fe20000400000 */
[----:B------:R-:W-:Y:S01]  /*bc80*/  F2FP.F16.F32.PACK_AB R83, RZ, R83 ;  /* 0x00000053ff53723e */ /* 0x000fe200000000ff */
[----:B------:R1:W-:Y:S01]  /*bc90*/  @P4 STG.E.U16 desc[UR54][R6.64+0x92], R133 ;  /* 0x0000928506004986 */ /* 0x0003e2000c101536 */
[----:B------:R-:W-:Y:S01]  /*bca0*/  ISETP.GT.AND P4, PT, R3, 0x8, P1 ;  /* 0x000000080300780c */ /* 0x000fe20000f84270 */
        /* <DEDUP_REMOVED lines=36> */
[-C--:B------:R-:W-:Y:S01]  /*bef0*/  FMUL R49, R49, R200.reuse ;  /* 0x000000c831317220 */ /* 0x080fe20000400000 */
[----:B------:R-:W-:Y:S01]  /*bf00*/  F2FP.F16.F32.PACK_AB R77, RZ, R77 ;  /* 0x0000004dff4d723e */ /* 0x000fe200000000ff */
[----:B------:R-:W-:Y:S01]  /*bf10*/  FMUL R51, R51, R200 ;  /* 0x000000c833337220 */ /* 0x000fe20000400000 */
[----:B------:R-:W-:Y:S01]  /*bf20*/  F2FP.F16.F32.PACK_AB R76, RZ, R76 ;  /* 0x0000004cff4c723e */ /* 0x000fe200000000ff */
[----:B------:R1:W-:Y:S01]  /*bf30*/  @P4 STG.E.U16 desc[UR54][R12.64+0x90], R124 ;  /* 0x0000907c0c004986 */ /* 0x0003e2000c101536 */
[C---:B------:R-:W-:Y:S01]  /*bf40*/  ISETP.GT.AND P4, PT, R3.reuse, RZ, P2 ;  /* 0x000000ff0300720c */ /* 0x040fe20001784270 */
[----:B------:R-:W-:Y:S01]  /*bf50*/  FMUL R50, R50, R200 ;  /* 0x000000c832327220 */ /* 0x000fe20000400000 */
[----:B------:R-:W-:Y:S01]  /*bf60*/  F2FP.F16.F32.PACK_AB R78, RZ, R78 ;  /* 0x0000004eff4e723e */ /* 0x000fe200000000ff */
[----:B------:R1:W-:Y:S01]  /*bf70*/  @P3 STG.E.U16 desc[UR54][R12.64+0x92], R125 ;  /* 0x0000927d0c003986 */ /* 0x0003e2000c101536 */
[----:B------:R-:W-:Y:S01]  /*bf80*/  ISETP.GT.AND P3, PT, R4, 0x50, PT ;  /* 0x000000500400780c */ /* 0x000fe20003f64270 */
[-C--:B------:R-:W-:Y:S01]  /*bf90*/  FMUL R52, R52, R200.reuse ;  /* 0x000000c834347220 */ /* 0x080fe20000400000 */
        /* <DEDUP_REMOVED lines=54> */
[C---:B------:R-:W-:Y:S01]  /*c300*/  ISETP.GT.AND P3, PT, R3.reuse, 0x88, P3 ;  /* 0x000000880300780c */ /* 0x040fe20001f64270 */
[----:B------:R1:W-:Y:S01]  /*c310*/  @P4 STG.E.U16 desc[UR54][R8.64+0xb2], R119 ;  /* 0x0000b27708004986 */ /* 0x0003e2000c101536 */
[----:B------:R-:W-:Y:S01]  /*c320*/  ISETP.GT.AND P4, PT, R3, 0x80, P2 ;  /* 0x000000800300780c */ /* 0x000fe20001784270 */
        /* <DEDUP_REMOVED lines=27> */
[----:B------:R-:W-:-:S02]  /*c4e0*/  ISETP.GT.AND P4, PT, R3, RZ, P2 ;  /* 0x000000ff0300720c */ /* 0x000fc40001784270 */
[----:B------:R-:W-:Y:S01]  /*c4f0*/  F2FP.F16.F32.PACK_AB R55, RZ, R55 ;  /* 0x00000037ff37723e */ /* 0x000fe200000000ff */
[----:B------:R1:W-:Y:S01]  /*c500*/  @P3 STG.E.U16 desc[UR54][R12.64+0xb2], R109 ;  /* 0x0000b26d0c003986 */ /* 0x0003e2000c101536 */
[----:B------:R-:W-:Y:S02]  /*c510*/  ISETP.GT.AND P3, PT, R4, 0x60, PT ;  /* 0x000000600400780c */ /* 0x000fe40003f64270 */
[----:B------:R-:W-:Y:S01]  /*c520*/  F2FP.F16.F32.PACK_AB R40, RZ, R40 ;  /* 0x00000028ff28723e */ /* 0x000fe200000000ff */
[----:B------:R1:W-:Y:S01]  /*c530*/  @P0 STG.E.U16 desc[UR54][R10.64+0xb0], R110 ;  /* 0x0000b06e0a000986 */ /* 0x0003e2000c101536 */
[C---:B------:R-:W-:Y:S02]  /*c540*/  ISETP.GT.AND P0, PT, R3.reuse, RZ, P3 ;  /* 0x000000ff0300720c */ /* 0x040fe40001f04270 */
[C---:B------:R-:W-:Y:S01]  /*c550*/  ISETP.GT.AND P5, PT, R3.reuse, 0x8, P3 ;  /* 0x000000080300780c */ /* 0x040fe20001fa4270 */
[----:B------:R1:W-:Y:S01]  /*c560*/  @P1 STG.E.U16 desc[UR54][R10.64+0xb2], R111 ;  /* 0x0000b26f0a001986 */ /* 0x0003e2000c101536 */
[----:B------:R-:W-:-:S02]  /*c570*/  ISETP.GT.AND P1, PT, R3, 0x8, P2 ;  /* 0x000000080300780c */ /* 0x000fc40001724270 */
[----:B------:R-:W-:Y:S01]  /*c580*/  F2FP.F16.F32.PACK_AB R41, RZ, R41 ;  /* 0x00000029ff29723e */ /* 0x000fe200000000ff */
[----:B------:R1:W-:Y:S01]  /*c590*/  @P4 STG.E.U16 desc[UR54][R6.64+0xc2], R97 ;  /* 0x0000c26106004986 */ /* 0x0003e2000c101536 */
[----:B------:R-:W-:Y:S02]  /*c5a0*/  F2FP.F16.F32.PACK_AB R42, RZ, R42 ;  /* 0x0000002aff2a723e */ /* 0x000fe400000000ff */
[----:B------:R-:W-:Y:S02]  /*c5b0*/  F2FP.F16.F32.PACK_AB R43, RZ, R43 ;  /* 0x0000002bff2b723e */ /* 0x000fe400000000ff */
[----:B------:R-:W-:Y:S01]  /*c5c0*/  F2FP.F16.F32.PACK_AB R45, RZ, R45 ;  /* 0x0000002dff2d723e */ /* 0x000fe200000000ff */
[----:B------:R1:W-:Y:S01]  /*c5d0*/  @P0 STG.E.U16 desc[UR54][R6.64+0xc0], R96 ;  /* 0x0000c06006000986 */ /* 0x0003e2000c101536 */
[C---:B------:R-:W-:Y:S02]  /*c5e0*/  ISETP.GT.AND P0, PT, R4.reuse, 0x68, PT ;  /* 0x000000680400780c */ /* 0x040fe40003f04270 */
[----:B------:R-:W-:Y:S01]  /*c5f0*/  F2FP.F16.F32.PACK_AB R44, RZ, R44 ;  /* 0x0000002cff2c723e */ /* 0x000fe200000000ff */
[----:B------:R1:W-:Y:S01]  /*c600*/  @P1 STG.E.U16 desc[UR54][R8.64+0xc2], R99 ;  /* 0x0000c26308001986 */ /* 0x0003e2000c101536 */
[----:B------:R-:W-:-:S02]  /*c610*/  ISETP.GT.AND P1, PT, R4, 0x69, PT ;  /* 0x000000690400780c */ /* 0x000fc40003f24270 */
[----:B------:R-:W-:Y:S01]  /*c620*/  F2FP.F16.F32.PACK_AB R46, RZ, R46 ;  /* 0x0000002eff2e723e */ /* 0x000fe200000000ff */
[----:B------:R1:W-:Y:S01]  /*c630*/  @P5 STG.E.U16 desc[UR54][R8.64+0xc0], R98 ;  /* 0x0000c06208005986 */ /* 0x0003e2000c101536 */
[C---:B------:R-:W-:Y:S02]  /*c640*/  ISETP.GT.AND P5, PT, R3.reuse, RZ, P0 ;  /* 0x000000ff0300720c */ /* 0x040fe400007a4270 */
[----:B------:R-:W-:Y:S02]  /*c650*/  ISETP.GT.AND P4, PT, R3, RZ, P1 ;  /* 0x000000ff0300720c */ /* 0x000fe40000f84270 */
[----:B------:R-:W-:Y:S02]  /*c660*/  F2FP.F16.F32.PACK_AB R47, RZ, R47 ;  /* 0x0000002fff2f723e */ /* 0x000fe400000000ff */
[----:B------:R-:W-:Y:S02]  /*c670*/  F2FP.F16.F32.PACK_AB R32, RZ, R32 ;  /* 0x00000020ff20723e */ /* 0x000fe400000000ff */
[----:B------:R-:W-:-:S02]  /*c680*/  F2FP.F16.F32.PACK_AB R33, RZ, R33 ;  /* 0x00000021ff21723e */ /* 0x000fc400000000ff */
[----:B------:R-:W-:Y:S02]  /*c690*/  F2FP.F16.F32.PACK_AB R34, RZ, R34 ;  /* 0x00000022ff22723e */ /* 0x000fe400000000ff */
[----:B------:R-:W-:Y:S01]  /*c6a0*/  F2FP.F16.F32.PACK_AB R35, RZ, R35 ;  /* 0x00000023ff23723e */ /* 0x000fe200000000ff */
[----:B------:R1:W-:Y:S01]  /*c6b0*/  @P5 STG.E.U16 desc[UR54][R6.64+0xd0], R100 ;  /* 0x0000d06406005986 */ /* 0x0003e2000c101536 */
[C---:B------:R-:W-:Y:S02]  /*c6c0*/  ISETP.GT.AND P5, PT, R3.reuse, 0x8, P0 ;  /* 0x000000080300780c */ /* 0x040fe400007a4270 */
[----:B------:R-:W-:Y:S01]  /*c6d0*/  F2FP.F16.F32.PACK_AB R36, RZ, R36 ;  /* 0x00000024ff24723e */ /* 0x000fe200000000ff */
[----:B------:R1:W-:Y:S01]  /*c6e0*/  @P4 STG.E.U16 desc[UR54][R6.64+0xd2], R101 ;  /* 0x0000d26506004986 */ /* 0x0003e2000c101536 */
[----:B------:R-:W-:Y:S02]  /*c6f0*/  ISETP.GT.AND P4, PT, R3, 0x8, P1 ;  /* 0x000000080300780c */ /* 0x000fe40000f84270 */
[----:B------:R-:W-:-:S02]  /*c700*/  F2FP.F16.F32.PACK_AB R37, RZ, R37 ;  /* 0x00000025ff25723e */ /* 0x000fc400000000ff */
[----:B------:R-:W-:Y:S02]  /*c710*/  F2FP.F16.F32.PACK_AB R38, RZ, R38 ;  /* 0x00000026ff26723e */ /* 0x000fe400000000ff */
[----:B------:R-:W-:Y:S02]  /*c720*/  F2FP.F16.F32.PACK_AB R39, RZ, R39 ;  /* 0x00000027ff27723e */ /* 0x000fe400000000ff */
[----:B------:R-:W-:Y:S01]  /*c730*/  F2FP.F16.F32.PACK_AB R24, RZ, R24 ;  /* 0x00000018ff18723e */ /* 0x000fe200000000ff */
[----:B------:R1:W-:Y:S01]  /*c740*/  @P5 STG.E.U16 desc[UR54][R8.64+0xd0], R102 ;  /* 0x0000d06608005986 */ /* 0x0003e2000c101536 */
[C---:B------:R-:W-:Y:S02]  /*c750*/  ISETP.GT.AND P5, PT, R3.reuse, 0x80, P3 ;  /* 0x000000800300780c */ /* 0x040fe40001fa4270 */
[C---:B------:R-:W-:Y:S01]  /*c760*/  ISETP.GT.AND P3, PT, R3.reuse, 0x88, P3 ;  /* 0x000000880300780c */ /* 0x040fe20001f64270 */
[----:B------:R1:W-:Y:S01]  /*c770*/  @P4 STG.E.U16 desc[UR54][R8.64+0xd2], R103 ;  /* 0x0000d26708004986 */ /* 0x0003e2000c101536 */
[----:B------:R-:W-:-:S02]  /*c780*/  ISETP.GT.AND P4, PT, R3, 0x80, P2 ;  /* 0x000000800300780c */ /* 0x000fc40001784270 */
[C---:B------:R-:W-:Y:S02]  /*c790*/  ISETP.GT.AND P2, PT, R3.reuse, 0x88, P2 ;  /* 0x000000880300780c */ /* 0x040fe40001744270 */
[----:B------:R-:W-:Y:S02]  /*c7a0*/  F2FP.F16.F32.PACK_AB R25, RZ, R25 ;  /* 0x00000019ff19723e */ /* 0x000fe400000000ff */
[----:B------:R-:W-:Y:S02]  /*c7b0*/  F2FP.F16.F32.PACK_AB R26, RZ, R26 ;  /* 0x0000001aff1a723e */ /* 0x000fe400000000ff */
[----:B------:R-:W-:Y:S01]  /*c7c0*/  F2FP.F16.F32.PACK_AB R27, RZ, R27 ;  /* 0x0000001bff1b723e */ /* 0x000fe200000000ff */
[----:B------:R1:W-:Y:S01]  /*c7d0*/  @P5 STG.E.U16 desc[UR54][R12.64+0xc0], R88 ;  /* 0x0000c0580c005986 */ /* 0x0003e2000c101536 */
[----:B------:R-:W-:Y:S02]  /*c7e0*/  F2FP.F16.F32.PACK_AB R28, RZ, R28 ;  /* 0x0000001cff1c723e */ /* 0x000fe400000000ff */
[----:B------:R-:W-:Y:S01]  /*c7f0*/  F2FP.F16.F32.PACK_AB R29, RZ, R29 ;  /* 0x0000001dff1d723e */ /* 0x000fe200000000ff */
[----:B------:R1:W-:Y:S01]  /*c800*/  @P4 STG.E.U16 desc[UR54][R12.64+0xc2], R89 ;  /* 0x0000c2590c004986 */ /* 0x0003e2000c101536 */
[----:B------:R-:W-:-:S02]  /*c810*/  ISETP.GT.AND P4, PT, R3, 0x80, P0 ;  /* 0x000000800300780c */ /* 0x000fc40000784270 */
[C---:B------:R-:W-:Y:S01]  /*c820*/  ISETP.GT.AND P0, PT, R3.reuse, 0x88, P0 ;  /* 0x000000880300780c */ /* 0x040fe20000704270 */
[----:B------:R1:W-:Y:S01]  /*c830*/  @P3 STG.E.U16 desc[UR54][R10.64+0xc0], R90 ;  /* 0x0000c05a0a003986 */ /* 0x0003e2000c101536 */
[C---:B------:R-:W-:Y:S02]  /*c840*/  ISETP.GT.AND P3, PT, R3.reuse, 0x80, P1 ;  /* 0x000000800300780c */ /* 0x040fe40000f64270 */
[C---:B------:R-:W-:Y:S01]  /*c850*/  ISETP.GT.AND P1, PT, R3.reuse, 0x88, P1 ;  /* 0x000000880300780c */ /* 0x040fe20000f24270 */
[----:B------:R1:W-:Y:S01]  /*c860*/  @P2 STG.E.U16 desc[UR54][R10.64+0xc2], R91 ;  /* 0x0000c25b0a002986 */ /* 0x0003e2000c101536 */
[----:B------:R-:W-:Y:S02]  /*c870*/  ISETP.GT.AND P2, PT, R4, 0x71, PT ;  /* 0x000000710400780c */ /* 0x000fe40003f44270 */
[----:B------:R-:W-:Y:S02]  /*c880*/  F2FP.F16.F32.PACK_AB R30, RZ, R30 ;  /* 0x0000001eff1e723e */ /* 0x000fe400000000ff */
[----:B------:R-:W-:Y:S01]  /*c890*/  F2FP.F16.F32.PACK_AB R31, RZ, R31 ;  /* 0x0000001fff1f723e */ /* 0x000fe200000000ff */
[----:B------:R1:W-:Y:S01]  /*c8a0*/  @P4 STG.E.U16 desc[UR54][R12.64+0xd0], R92 ;  /* 0x0000d05c0c004986 */ /* 0x0003e2000c101536 */
[----:B------:R-:W-:-:S03]  /*c8b0*/  ISETP.GT.AND P4, PT, R3, RZ, P2 ;  /* 0x000000ff0300720c */ /* 0x000fc60001784270 */
[----:B------:R1:W-:Y:S01]  /*c8c0*/  @P3 STG.E.U16 desc[UR54][R12.64+0xd2], R93 ;  /* 0x0000d25d0c003986 */ /* 0x0003e2000c101536 */
[----:B------:R-:W-:-:S03]  /*c8d0*/  ISETP.GT.AND P3, PT, R4, 0x70, PT ;  /* 0x000000700400780c */ /* 0x000fc60003f64270 */
[----:B------:R1:W-:Y:S01]  /*c8e0*/  @P0 STG.E.U16 desc[UR54][R10.64+0xd0], R94 ;  /* 0x0000d05e0a000986 */ /* 0x0003e2000c101536 */
[C---:B------:R-:W-:Y:S02]  /*c8f0*/  ISETP.GT.AND P0, PT, R3.reuse, RZ, P3 ;  /* 0x000000ff0300720c */ /* 0x040fe40001f04270 */
[C---:B------:R-:W-:Y:S01]  /*c900*/  ISETP.GT.AND P5, PT, R3.reuse, 0x8, P3 ;  /* 0x000000080300780c */ /* 0x040fe20001fa4270 */
[----:B------:R1:W-:Y:S01]  /*c910*/  @P1 STG.E.U16 desc[UR54][R10.64+0xd2], R95 ;  /* 0x0000d25f0a001986 */ /* 0x0003e2000c101536 */
[----:B------:R-:W-:-:S03]  /*c920*/  ISETP.GT.AND P1, PT, R3, 0x8, P2 ;  /* 0x000000080300780c */ /* 0x000fc60001724270 */
[----:B------:R1:W-:Y:S06]  /*c930*/  @P4 STG.E.U16 desc[UR54][R6.64+0xe2], R81 ;  /* 0x0000e25106004986 */ /* 0x0003ec000c101536 */
[----:B------:R1:W-:Y:S01]  /*c940*/  @P0 STG.E.U16 desc[UR54][R6.64+0xe0], R80 ;  /* 0x0000e05006000986 */ /* 0x0003e2000c101536 */
[----:B------:R-:W-:-:S03]  /*c950*/  ISETP.GT.AND P0, PT, R4, 0x78, PT ;  /* 0x000000780400780c */ /* 0x000fc60003f04270 */
[----:B------:R1:W-:Y:S01]  /*c960*/  @P1 STG.E.U16 desc[UR54][R8.64+0xe2], R83 ;  /* 0x0000e25308001986 */ /* 0x0003e2000c101536 */
[----:B------:R-:W-:-:S03]  /*c970*/  ISETP.GT.AND P1, PT, R4, 0x79, PT ;  /* 0x000000790400780c */ /* 0x000fc60003f24270 */
[----:B------:R1:W-:Y:S01]  /*c980*/  @P5 STG.E.U16 desc[UR54][R8.64+0xe0], R82 ;  /* 0x0000e05208005986 */ /* 0x0003e2000c101536 */
[C---:B------:R-:W-:Y:S02]  /*c990*/  ISETP.GT.AND P5, PT, R3.reuse, RZ, P0 ;  /* 0x000000ff0300720c */ /* 0x040fe400007a4270 */
[----:B------:R-:W-:-:S11]  /*c9a0*/  ISETP.GT.AND P4, PT, R3, RZ, P1 ;  /* 0x000000ff0300720c */ /* 0x000fd60000f84270 */
[----:B------:R1:W-:Y:S01]  /*c9b0*/  @P5 STG.E.U16 desc[UR54][R6.64+0xf0], R84 ;  /* 0x0000f05406005986 */ /* 0x0003e2000c101536 */
[----:B------:R-:W-:-:S03]  /*c9c0*/  ISETP.GT.AND P5, PT, R3, 0x8, P0 ;  /* 0x000000080300780c */ /* 0x000fc600007a4270 */
[----:B------:R1:W-:Y:S01]  /*c9d0*/  @P4 STG.E.U16 desc[UR54][R6.64+0xf2], R85 ;  /* 0x0000f25506004986 */ /* 0x0003e2000c101536 */
[----:B------:R-:W-:-:S09]  /*c9e0*/  ISETP.GT.AND P4, PT, R3, 0x8, P1 ;  /* 0x000000080300780c */ /* 0x000fd20000f84270 */
[----:B------:R1:W-:Y:S01]  /*c9f0*/  @P5 STG.E.U16 desc[UR54][R8.64+0xf0], R86 ;  /* 0x0000f05608005986 */ /* 0x0003e2000c101536 */
[C---:B------:R-:W-:Y:S02]  /*ca00*/  ISETP.GT.AND P5, PT, R3.reuse, 0x80, P3 ;  /* 0x000000800300780c */ /* 0x040fe40001fa4270 */
[C---:B------:R-:W-:Y:S01]  /*ca10*/  ISETP.GT.AND P3, PT, R3.reuse, 0x88, P3 ;  /* 0x000000880300780c */ /* 0x040fe20001f64270 */
[----:B------:R1:W-:Y:S01]  /*ca20*/  @P4 STG.E.U16 desc[UR54][R8.64+0xf2], R87 ;  /* 0x0000f25708004986 */ /* 0x0003e2000c101536 */
[C---:B------:R-:W-:Y:S02]  /*ca30*/  ISETP.GT.AND P4, PT, R3.reuse, 0x80, P2 ;  /* 0x000000800300780c */ /* 0x040fe40001784270 */
[----:B------:R-:W-:-:S07]  /*ca40*/  ISETP.GT.AND P2, PT, R3, 0x88, P2 ;  /* 0x000000880300780c */ /* 0x000fce0001744270 */
[----:B------:R1:W-:Y:S04]  /*ca50*/  @P5 STG.E.U16 desc[UR54][R12.64+0xe0], R72 ;  /* 0x0000e0480c005986 */ /* 0x0003e8000c101536 */
[----:B------:R1:W-:Y:S01]  /*ca60*/  @P4 STG.E.U16 desc[UR54][R12.64+0xe2], R73 ;  /* 0x0000e2490c004986 */ /* 0x0003e2000c101536 */
[C---:B------:R-:W-:Y:S02]  /*ca70*/  ISETP.GT.AND P4, PT, R3.reuse, 0x80, P0 ;  /* 0x000000800300780c */ /* 0x040fe40000784270 */
[C---:B------:R-:W-:Y:S01]  /*ca80*/  ISETP.GT.AND P0, PT, R3.reuse, 0x88, P0 ;  /* 0x000000880300780c */ /* 0x040fe20000704270 */
[----:B------:R1:W-:Y:S01]  /*ca90*/  @P3 STG.E.U16 desc[UR54][R10.64+0xe0], R74 ;  /* 0x0000e04a0a003986 */ /* 0x0003e2000c101536 */
[C---:B------:R-:W-:Y:S02]  /*caa0*/  ISETP.GT.AND P3, PT, R3.reuse, 0x80, P1 ;  /* 0x000000800300780c */ /* 0x040fe40000f64270 */
[----:B------:R-:W-:Y:S01]  /*cab0*/  ISETP.GT.AND P1, PT, R3, 0x88, P1 ;  /* 0x000000880300780c */ /* 0x000fe20000f24270 */
[----:B------:R1:W-:Y:S01]  /*cac0*/  @P2 STG.E.U16 desc[UR54][R10.64+0xe2], R75 ;  /* 0x0000e24b0a002986 */ /* 0x0003e2000c101536 */
[----:B------:R-:W-:-:S05]  /*cad0*/  ISETP.GT.AND P2, PT, R4, 0x81, PT ;  /* 0x000000810400780c */ /* 0x000fca0003f44270 */
        /* <DEDUP_REMOVED lines=73> */
[----:B------:R-:W-:-:S03]  /*cf70*/  ISETP.GT.AND P4, PT, R3, 0x8, P2 ;  /* 0x000000080300780c */ /* 0x000fc60001784270 */
[----:B------:R1:W-:Y:S01]  /*cf80*/  @P3 STG.E.U16 desc[UR54][R12.64+0x132], R45 ;  /* 0x0001322d0c003986 */ /* 0x0003e2000c101536 */
[----:B------:R-:W-:-:S03]  /*cf90*/  ISETP.GT.AND P3, PT, R4, 0xa1, PT ;  /* 0x000000a10400780c */ /* 0x000fc60003f64270 */
[----:B------:R1:W-:Y:S01]  /*cfa0*/  @P0 STG.E.U16 desc[UR54][R10.64+0x130], R46 ;  /* 0x0001302e0a000986 */ /* 0x0003e2000c101536 */
[C---:B------:R-:W-:Y:S02]  /*cfb0*/  ISETP.GT.AND P0, PT, R3.reuse, RZ, P2 ;  /* 0x000000ff0300720c */ /* 0x040fe40001704270 */
[C---:B------:R-:W-:Y:S01]  /*cfc0*/  ISETP.GT.AND P5, PT, R3.reuse, 0x8, P3 ;  /* 0x000000080300780c */ /* 0x040fe20001fa4270 */
[----:B------:R1:W-:Y:S01]  /*cfd0*/  @P1 STG.E.U16 desc[UR54][R10.64+0x132], R47 ;  /* 0x0001322f0a001986 */ /* 0x0003e2000c101536 */
[----:B------:R-:W-:-:S09]  /*cfe0*/  ISETP.GT.AND P1, PT, R3, RZ, P3 ;  /* 0x000000ff0300720c */ /* 0x000fd20001f24270 */
[----:B------:R1:W-:Y:S01]  /*cff0*/  @P0 STG.E.U16 desc[UR54][R6.64+0x140], R32 ;  /* 0x0001402006000986 */ /* 0x0003e2000c101536 */
[----:B------:R-:W-:-:S03]  /*d000*/  ISETP.GT.AND P0, PT, R4, 0xa9, PT ;  /* 0x000000a90400780c */ /* 0x000fc60003f04270 */
[----:B------:R1:W-:Y:S01]  /*d010*/  @P1 STG.E.U16 desc[UR54][R6.64+0x142], R33 ;  /* 0x0001422106001986 */ /* 0x0003e2000c101536 */
[----:B------:R-:W-:-:S03]  /*d020*/  ISETP.GT.AND P1, PT, R4, 0xa8, PT ;  /* 0x000000a80400780c */ /* 0x000fc60003f24270 */
[----:B------:R1:W-:Y:S01]  /*d030*/  @P4 STG.E.U16 desc[UR54][R8.64+0x140], R34 ;  /* 0x0001402208004986 */ /* 0x0003e2000c101536 */
[----:B------:R-:W-:-:S03]  /*d040*/  ISETP.GT.AND P4, PT, R3, RZ, P0 ;  /* 0x000000ff0300720c */ /* 0x000fc60000784270 */
[----:B------:R1:W-:Y:S01]  /*d050*/  @P5 STG.E.U16 desc[UR54][R8.64+0x142], R35 ;  /* 0x0001422308005986 */ /* 0x0003e2000c101536 */
[----:B------:R-:W-:-:S09]  /*d060*/  ISETP.GT.AND P5, PT, R3, RZ, P1 ;  /* 0x000000ff0300720c */ /* 0x000fd20000fa4270 */
        /* <DEDUP_REMOVED lines=10> */
[----:B------:R1:W-:Y:S01]  /*d110*/  @P4 STG.E.U16 desc[UR54][R12.64+0x140], R24 ;  /* 0x000140180c004986 */ /* 0x0003e2000c101536 */
[C---:B------:R-:W-:Y:S02]  /*d120*/  ISETP.GT.AND P4, PT, R3.reuse, 0x80, P0 ;  /* 0x000000800300780c */ /* 0x040fe40000784270 */
[C---:B------:R-:W-:Y:S01]  /*d130*/  ISETP.GT.AND P0, PT, R3.reuse, 0x88, P0 ;  /* 0x000000880300780c */ /* 0x040fe20000704270 */
[----:B------:R1:W-:Y:S01]  /*d140*/  @P5 STG.E.U16 desc[UR54][R12.64+0x142], R25 ;  /* 0x000142190c005986 */ /* 0x0003e2000c101536 */
[C---:B------:R-:W-:Y:S02]  /*d150*/  ISETP.GT.AND P5, PT, R3.reuse, 0x80, P1 ;  /* 0x000000800300780c */ /* 0x040fe40000fa4270 */
[----:B------:R-:W-:Y:S01]  /*d160*/  ISETP.GT.AND P1, PT, R3, 0x88, P1 ;  /* 0x000000880300780c */ /* 0x000fe20000f24270 */
[----:B------:R1:W-:Y:S04]  /*d170*/  @P2 STG.E.U16 desc[UR54][R10.64+0x140], R26 ;  /* 0x0001401a0a002986 */ /* 0x0003e8000c101536 */
[----:B------:R1:W-:Y:S04]  /*d180*/  @P3 STG.E.U16 desc[UR54][R10.64+0x142], R27 ;  /* 0x0001421b0a003986 */ /* 0x0003e8000c101536 */
[----:B------:R1:W-:Y:S04]  /*d190*/  @P4 STG.E.U16 desc[UR54][R12.64+0x152], R29 ;  /* 0x0001521d0c004986 */ /* 0x0003e8000c101536 */
[----:B------:R1:W-:Y:S04]  /*d1a0*/  @P5 STG.E.U16 desc[UR54][R12.64+0x150], R28 ;  /* 0x0001501c0c005986 */ /* 0x0003e8000c101536 */
[----:B------:R1:W-:Y:S04]  /*d1b0*/  @P1 STG.E.U16 desc[UR54][R10.64+0x150], R30 ;  /* 0x0001501e0a001986 */ /* 0x0003e8000c101536 */
[----:B------:R1:W-:Y:S02]  /*d1c0*/  @P0 STG.E.U16 desc[UR54][R10.64+0x152], R31 ;  /* 0x0001521f0a000986 */ /* 0x0003e4000c101536 */
.L_x_377:
[----:B------:R-:W-:Y:S05]  /*d1d0*/  BSYNC B0 ;  /* 0x0000000000007941 */ /* 0x000fea0003800000 */
.L_x_29:
[----:B------:R-:W-:Y:S01]  /*d1e0*/  ULDC UR4, c[0x0][0xc] ;  /* 0x0000030000047ab9 */ /* 0x000fe20000000800 */
[----:B------:R-:W-:Y:S01]  /*d1f0*/  ULDC UR5, c[0x0][0x10] ;  /* 0x0000040000057ab9 */ /* 0x000fe20000000800 */
[----:B------:R-:W2:Y:S01]  /*d200*/  LDC R3, c[0x0][0x14] ;  /* 0x00000500ff037b82 */ /* 0x000ea20000000800 */
[----:B------:R-:W-:Y:S01]  /*d210*/  UIMAD.WIDE.U32 UR4, UR4, UR5, URZ ;  /* 0x00000005040472a5 */ /* 0x000fe2000f8e003f */
[----:B------:R-:W-:Y:S01]  /*d220*/  IMAD.MOV.U32 R19, RZ, RZ, R17 ;  /* 0x000000ffff137224 */ /* 0x000fe200078e0011 */
[----:B------:R-:W-:Y:S01]  /*d230*/  PRMT R0, RZ, 0x7610, R0 ;  /* 0x00007610ff007816 */ /* 0x000fe20000000000 */
[----:B------:R-:W-:-:S03]  /*d240*/  IMAD.MOV.U32 R16, RZ, RZ, -0x1 ;  /* 0xffffffffff107424 */ /* 0x000fc600078e00ff */
[----:B--2---:R-:W-:-:S04]  /*d250*/  IMAD.WIDE.U32 R18, R3, UR4, R18 ;  /* 0x0000000403127c25 */ /* 0x004fc8000f8e0012 */
[----:B------:R-:W-:Y:S01]  /*d260*/  IMAD R3, R3, UR5, RZ ;  /* 0x0000000503037c24 */ /* 0x000fe2000f8e02ff */
[----:B------:R-:W-:Y:S02]  /*d270*/  ULDC.64 UR4, c[0x0][0x650] ;  /* 0x0001940000047ab9 */ /* 0x000fe40000000a00 */
[----:B------:R-:W-:Y:S01]  /*d280*/  ISETP.GE.U32.AND P0, PT, R18, UR4, PT ;  /* 0x0000000412007c0c */ /* 0x000fe2000bf06070 */
[----:B------:R-:W-:Y:S02]  /*d290*/  IMAD.IADD R17, R19, 0x1, R3 ;  /* 0x0000000113117824 */ /* 0x000fe400078e0203 */
[----:B------:R-:W-:-:S03]  /*d2a0*/  IMAD.MOV.U32 R19, RZ, RZ, -0x1 ;  /* 0xffffffffff137424 */ /* 0x000fc600078e00ff */
[----:B------:R-:W-:-:S13]  /*d2b0*/  ISETP.GE.U32.AND.EX P0, PT, R17, UR5, PT, P0 ;  /* 0x0000000511007c0c */ /* 0x000fda000bf06100 */
[----:B------:R-:W-:Y:S05]  /*d2c0*/  @P0 BRA `(.L_x_378) ;  /* 0x0000000400700947 */ /* 0x000fea0003800000 */
[----:B01---5:R-:W0:Y:S01]  /*d2d0*/  S2R R12, SR_CTAID.X ;  /* 0x00000000000c7919 */ /* 0x023e220000002500 */
[----:B------:R-:W1:Y:S01]  /*d2e0*/  LDC.64 R10, c[0x0][0x628] ;  /* 0x00018a00ff0a7b82 */ /* 0x000e620000000a00 */
[----:B------:R-:W-:Y:S01]  /*d2f0*/  ULDC UR4, c[0x0][0x150] ;  /* 0x0000540000047ab9 */ /* 0x000fe20000000800 */
[----:B------:R-:W-:Y:S01]  /*d300*/  IMAD.MOV.U32 R8, RZ, RZ, R18 ;  /* 0x000000ffff087224 */ /* 0x000fe200078e0012 */
[----:B---34-:R-:W2:Y:S01]  /*d310*/  S2R R20, SR_CTAID.Y ;  /* 0x0000000000147919 */ /* 0x018ea20000002600 */
[----:B------:R-:W-:-:S04]  /*d320*/  IMAD.MOV.U32 R9, RZ, RZ, R17 ;  /* 0x000000ffff097224 */ /* 0x000fc800078e0011 */
[----:B------:R-:W3:Y:S08]  /*d330*/  LDC R19, c[0x0][0x144] ;  /* 0x00005100ff137b82 */ /* 0x000ef00000000800 */
[----:B------:R-:W4:Y:S08]  /*d340*/  LDC R0, c[0x0][0x630] ;  /* 0x00018c00ff007b82 */ /* 0x000f300000000800 */
[----:B------:R-:W2:Y:S01]  /*d350*/  LDC.64 R14, c[0x0][0x620] ;  /* 0x00018800ff0e7b82 */ /* 0x000ea20000000a00 */
[----:B-1----:R-:W-:-:S04]  /*d360*/  ISETP.NE.U32.AND P0, PT, R10, RZ, PT ;  /* 0x000000ff0a00720c */ /* 0x002fc80003f05070 */
[----:B------:R-:W-:Y:S02]  /*d370*/  ISETP.NE.AND.EX P0, PT, R11, RZ, PT, P0 ;  /* 0x000000ff0b00720c */ /* 0x000fe40003f05300 */
[----:B0-----:R-:W-:-:S05]  /*d380*/  I2FP.F32.U32 R3, R12 ;  /* 0x0000000c00037245 */ /* 0x001fca0000201000 */
[----:B------:R-:W-:-:S04]  /*d390*/  FMUL R3, R3, UR4 ;  /* 0x0000000403037c20 */ /* 0x000fc80008400000 */
[----:B------:R0:W1:Y:S02]  /*d3a0*/  F2I.U32.TRUNC.NTZ R16, R3 ;  /* 0x0000000300107305 */ /* 0x000064000020f000 */
[----:B---34-:R-:W-:Y:S05]  /*d3b0*/  @!P0 BRA `(.L_x_379) ;  /* 0x0000000000288947 */ /* 0x018fea0003800000 */
[----:B0-----:R-:W0:Y:S02]  /*d3c0*/  LDC R3, c[0x0][0x634] ;  /* 0x00018d00ff037b82 */ /* 0x001e240000000800 */
        /* <DEDUP_REMOVED lines=9> */
.L_x_379:
[----:B------:R-:W3:Y:S01]  /*d460*/  LDC.64 R26, c[0x0][0x640] ;  /* 0x00019000ff1a7b82 */ /* 0x000ee20000000a00 */
[-CC-:B------:R-:W-:Y:S01]  /*d470*/  SHF.R.U64 R13, R8, R0.reuse, R9.reuse ;  /* 0x00000000080d7219 */ /* 0x180fe20000001209 */
[----:B-1----:R-:W-:Y:S01]  /*d480*/  IMAD.MOV R7, RZ, RZ, -R16 ;  /* 0x000000ffff077224 */ /* 0x002fe200078e0a10 */
[----:B------:R-:W-:Y:S01]  /*d490*/  SHF.R.U32.HI R0, RZ, R0, R9 ;  /* 0x00000000ff007219 */ /* 0x000fe20000011609 */
[----:B------:R-:W-:Y:S01]  /*d4a0*/  IMAD.MOV.U32 R16, RZ, RZ, R18 ;  /* 0x000000ffff107224 */ /* 0x000fe200078e0012 */
[----:B0-----:R-:W-:Y:S01]  /*d4b0*/  IADD3 R3, P0, RZ, -R13, RZ ;  /* 0x8000000dff037210 */ /* 0x001fe20007f1e0ff */
[----:B------:R-:W-:Y:S01]  /*d4c0*/  IMAD R21, R19, R7, R12 ;  /* 0x0000000713157224 */ /* 0x000fe200078e020c */
[----:B------:R-:W-:Y:S01]  /*d4d0*/  ULDC UR4, c[0x0][0x154] ;  /* 0x0000550000047ab9 */ /* 0x000fe20000000800 */
[----:B------:R-:W0:Y:S01]  /*d4e0*/  LDC R6, c[0x0][0x618] ;  /* 0x00018600ff067b82 */ /* 0x000e220000000800 */
[----:B------:R-:W-:Y:S02]  /*d4f0*/  IMAD.MOV.U32 R7, RZ, RZ, 0x1 ;  /* 0x00000001ff077424 */ /* 0x000fe400078e00ff */
[----:B------:R-:W-:-:S04]  /*d500*/  IMAD.X R5, RZ, RZ, ~R0, P0 ;  /* 0x000000ffff057224 */ /* 0x000fc800000e0e00 */
[-C--:B--2---:R-:W-:Y:S01]  /*d510*/  IMAD R0, R5, R14.reuse, RZ ;  /* 0x0000000e05007224 */ /* 0x084fe200078e02ff */
[----:B------:R-:W1:Y:S01]  /*d520*/  LDC R8, c[0x0][0x608] ;  /* 0x00018200ff087b82 */ /* 0x000e620000000800 */
[----:B------:R-:W-:-:S04]  /*d530*/  IMAD.WIDE.U32 R4, R3, R14, R16 ;  /* 0x0000000e03047225 */ /* 0x000fc800078e0010 */
[----:B------:R-:W-:Y:S01]  /*d540*/  IMAD R3, R3, R15, R0 ;  /* 0x0000000f03037224 */ /* 0x000fe200078e0200 */
[----:B------:R-:W-:Y:S02]  /*d550*/  I2FP.F32.U32 R0, R20 ;  /* 0x0000001400007245 */ /* 0x000fe40000201000 */
[----:B------:R-:W2:Y:S01]  /*d560*/  LDC R22, c[0x0][0x658] ;  /* 0x00019600ff167b82 */ /* 0x000ea20000000800 */
[----:B------:R-:W-:Y:S01]  /*d570*/  IMAD.IADD R3, R5, 0x1, R3 ;  /* 0x0000000105037824 */ /* 0x000fe200078e0203 */
[----:B---3--:R-:W-:Y:S01]  /*d580*/  ISETP.NE.U32.AND P0, PT, R26, RZ, PT ;  /* 0x000000ff1a00720c */ /* 0x008fe20003f05070 */
[----:B------:R-:W-:Y:S01]  /*d590*/  FMUL R0, R0, UR4 ;  /* 0x0000000400007c20 */ /* 0x000fe20008400000 */
[----:B------:R-:W-:Y:S02]  /*d5a0*/  IMAD.MOV.U32 R5, RZ, RZ, -0x1 ;  /* 0xffffffffff057424 */ /* 0x000fe400078e00ff */
[----:B------:R-:W-:Y:S01]  /*d5b0*/  ISETP.NE.AND.EX P0, PT, R27, RZ, PT, P0 ;  /* 0x000000ff1b00720c */ /* 0x000fe20003f05300 */
[----:B------:R3:W4:Y:S01]  /*d5c0*/  F2I.U32.TRUNC.NTZ R15, R0 ;  /* 0x00000000000f7305 */ /* 0x000722000020f000 */
[----:B------:R-:W3:Y:S01]  /*d5d0*/  LDC R19, c[0x0][0x148] ;  /* 0x00005200ff137b82 */ /* 0x000ee20000000800 */
[----:B0-----:R-:W-:-:S02]  /*d5e0*/  SHF.R.U64 R12, R4, R6, R3 ;  /* 0x00000006040c7219 */ /* 0x001fc40000001203 */
[----:B------:R-:W-:-:S05]  /*d5f0*/  SHF.R.U32.HI R3, RZ, R6, R3 ;  /* 0x00000006ff037219 */ /* 0x000fca0000011603 */
[----:B------:R-:W0:Y:S01]  /*d600*/  LDC R16, c[0x0][0x600] ;  /* 0x00018000ff107b82 */ /* 0x000e220000000800 */
[-CC-:B-1----:R-:W-:Y:S02]  /*d610*/  SHF.R.U64 R10, R12, R8.reuse, R3.reuse ;  /* 0x000000080c0a7219 */ /* 0x182fe40000001203 */
[----:B------:R-:W-:-:S05]  /*d620*/  SHF.R.U32.HI R3, RZ, R8, R3 ;  /* 0x00000008ff037219 */ /* 0x000fca0000011603 */
[----:B------:R-:W1:Y:S01]  /*d630*/  LDC R24, c[0x0][0x648] ;  /* 0x00019200ff187b82 */ /* 0x000e620000000800 */
[-C--:B--2---:R-:W-:Y:S02]  /*d640*/  SHF.L.U32 R4, R5, R22.reuse, RZ ;  /* 0x0000001605047219 */ /* 0x084fe400000006ff */
[-CC-:B------:R-:W-:Y:S02]  /*d650*/  SHF.R.U64 R14, R10, R22.reuse, R3.reuse ;  /* 0x000000160a0e7219 */ /* 0x180fe40000001203 */
[----:B------:R-:W-:Y:S02]  /*d660*/  SHF.R.U32.HI R5, RZ, R22, R3 ;  /* 0x00000016ff057219 */ /* 0x000fe40000011603 */
[----:B------:R-:W-:Y:S01]  /*d670*/  LOP3.LUT R25, RZ, R4, RZ, 0x33, !PT ;  /* 0x00000004ff197212 */ /* 0x000fe200078e33ff */
[----:B------:R-:W2:Y:S01]  /*d680*/  LDC R28, c[0x0][0x638] ;  /* 0x00018e00ff1c7b82 */ /* 0x000ea20000000800 */
[----:B------:R-:W-:Y:S01]  /*d690*/  SHF.L.U32 R22, R7, R22, RZ ;  /* 0x0000001607167219 */ /* 0x000fe200000006ff */
[----:B------:R-:W-:-:S06]  /*d6a0*/  IMAD.MOV.U32 R4, RZ, RZ, R14 ;  /* 0x000000ffff047224 */ /* 0x000fcc00078e000e */
[----:B------:R-:W0:Y:S01]  /*d6b0*/  LDC R29, c[0x0][0x610] ;  /* 0x00018400ff1d7b82 */ /* 0x000e220000000800 */
[----:B----4-:R-:W-:Y:S05]  /*d6c0*/  @!P0 BRA `(.L_x_380) ;  /* 0x0000000000288947 */ /* 0x010fea0003800000 */
[----:B------:R-:W4:Y:S02]  /*d6d0*/  LDC R3, c[0x0][0x64c] ;  /* 0x00019300ff037b82 */ /* 0x000f240000000800 */
[----:B----4-:R-:W-:-:S05]  /*d6e0*/  IADD3 R3, P0, R14, R3, RZ ;  /* 0x000000030e037210 */ /* 0x010fca0007f1e0ff */
        /* <DEDUP_REMOVED lines=8> */
.L_x_380:
[----:B------:R-:W4:Y:S01]  /*d770*/  LDC R3, c[0x0][0x65c] ;  /* 0x00019700ff037b82 */ /* 0x000f220000000800 */
[----:B-1-3--:R-:W-:Y:S01]  /*d780*/  SHF.R.U64 R0, R4, R24, R5 ;  /* 0x0000001804007219 */ /* 0x00afe20000001205 */
[----:B0-----:R-:W-:Y:S01]  /*d790*/  VIADD R7, R16, 0xffffffff ;  /* 0xffffffff10077836 */ /* 0x001fe20000000000 */
[----:B------:R-:W-:Y:S01]  /*d7a0*/  LOP3.LUT R5, R10, R25, RZ, 0xc0, !PT ;  /* 0x000000190a057212 */ /* 0x000fe200078ec0ff */
[----:B------:R-:W-:Y:S02]  /*d7b0*/  IMAD.MOV R15, RZ, RZ, -R15 ;  /* 0x000000ffff0f7224 */ /* 0x000fe400078e0a0f */
[----:B------:R-:W-:Y:S02]  /*d7c0*/  IMAD.MOV.U32 R4, RZ, RZ, 0x1 ;  /* 0x00000001ff047424 */ /* 0x000fe400078e00ff */
[----:B------:R-:W-:Y:S01]  /*d7d0*/  IMAD R22, R22, R0, R5 ;  /* 0x0000000016167224 */ /* 0x000fe200078e0205 */
[----:B------:R-:W-:Y:S02]  /*d7e0*/  LOP3.LUT R5, R12, R7, RZ, 0xc0, !PT ;  /* 0x000000070c057212 */ /* 0x000fe400078ec0ff */
[----:B----4-:R-:W-:Y:S01]  /*d7f0*/  ISETP.NE.AND P0, PT, R3, 0x1, PT ;  /* 0x000000010300780c */ /* 0x010fe20003f05270 */
[----:B------:R-:W-:-:S04]  /*d800*/  IMAD.MOV R3, RZ, RZ, -R0 ;  /* 0x000000ffff037224 */ /* 0x000fc800078e0a00 */
[----:B--2---:R-:W-:-:S04]  /*d810*/  IMAD R0, R3, R28, R14 ;  /* 0x0000001c03007224 */ /* 0x004fc800078e020e */
[----:B------:R-:W-:Y:S01]  /*d820*/  IMAD R3, R0, R16, R5 ;  /* 0x0000001000037224 */ /* 0x000fe200078e0205 */
[----:B------:R-:W-:Y:S01]  /*d830*/  PRMT R0, R4, 0x7610, R0 ;  /* 0x0000761004007816 */ /* 0x000fe20000000000 */
[----:B------:R-:W-:Y:S02]  /*d840*/  IMAD.MOV.U32 R16, RZ, RZ, R13 ;  /* 0x000000ffff107224 */ /* 0x000fe400078e000d */
[----:B------:R-:W-:-:S04]  /*d850*/  @P0 IMAD R21, R19, R15, R20 ;  /* 0x0000000f13150224 */ /* 0x000fc800078e0214 */
[----:B------:R-:W-:-:S05]  /*d860*/  IMAD R22, R22, R29, R21 ;  /* 0x0000001d16167224 */ /* 0x000fca00078e0215 */
[----:B------:R-:W-:Y:S02]  /*d870*/  SEL R19, R3, R22, !P0 ;  /* 0x0000001603137207 */ /* 0x000fe40004000000 */
[----:B------:R-:W-:-:S07]  /*d880*/  SEL R22, R22, R3, !P0 ;  /* 0x0000000316167207 */ /* 0x000fce0004000000 */
.L_x_378:
[----:B------:R-:W-:-:S13]  /*d890*/  LOP3.LUT P0, RZ, R0, 0xff, RZ, 0xc0, !PT ;  /* 0x000000ff00ff7812 */ /* 0x000fda000780c0ff */
[----:B------:R-:W-:Y:S05]  /*d8a0*/  @P0 BRA `(.L_x_381) ;  /* 0xffffff3800100947 */ /* 0x000fea000383ffff */
[----:B------:R-:W-:Y:S05]  /*d8b0*/  EXIT ;  /* 0x000000000000794d */ /* 0x000fea0003800000 */
.L_x_4:
[----:B0-----:R-:W-:Y:S01]  /*d8c0*/  ULDC.64 UR4, c[0x0][0x650] ;  /* 0x0001940000047ab9 */ /* 0x001fe20000000a00 */
        /* <DEDUP_REMOVED lines=25> */
.L_x_383:
[--C-:B------:R-:W-:Y:S01]  /*da60*/  SHF.R.U64 R12, R10, R14, R11.reuse ;  /* 0x0000000e0a0c7219 */ /* 0x100fe2000000120b */
[----:B------:R-:W0:Y:S01]  /*da70*/  LDC R22, c[0x0][0x618] ;  /* 0x00018600ff167b82 */ /* 0x000e220000000800 */
[----:B------:R-:W-:Y:S01]  /*da80*/  I2FP.F32.U32 R6, R4 ;  /* 0x0000000400067245 */ /* 0x000fe20000201000 */
[----:B------:R-:W-:Y:S01]  /*da90*/  ULDC UR4, c[0x0][0x150] ;  /* 0x0000540000047ab9 */ /* 0x000fe20000000800 */
[----:B------:R-:W-:Y:S01]  /*daa0*/  SHF.R.U32.HI R5, RZ, R14, R11 ;  /* 0x0000000eff057219 */ /* 0x000fe2000001160b */
[----:B------:R-:W-:Y:S01]  /*dab0*/  IMAD.MOV.U32 R16, RZ, RZ, R18 ;  /* 0x000000ffff107224 */ /* 0x000fe200078e0012 */
[----:B------:R-:W-:Y:S01]  /*dac0*/  IADD3 R9, P0, RZ, -R12, RZ ;  /* 0x8000000cff097210 */ /* 0x000fe20007f1e0ff */
[----:B------:R-:W-:Y:S01]  /*dad0*/  FMUL R11, R6, UR4 ;  /* 0x00000004060b7c20 */ /* 0x000fe20008400000 */
[----:B------:R-:W-:Y:S01]  /*dae0*/  ULDC UR4, c[0x0][0x154] ;  /* 0x0000550000047ab9 */ /* 0x000fe20000000800 */
[----:B------:R-:W1:Y:S02]  /*daf0*/  LDC.64 R24, c[0x0][0x640] ;  /* 0x00019000ff187b82 */ /* 0x000e640000000a00 */
[----:B------:R-:W-:-:S02]  /*db00*/  IMAD.X R5, RZ, RZ, ~R5, P0 ;  /* 0x000000ffff057224 */ /* 0x000fc400000e0e05 */
[----:B------:R-:W2:Y:S01]  /*db10*/  F2I.U32.TRUNC.NTZ R11, R11 ;  /* 0x0000000b000b7305 */ /* 0x000ea2000020f000 */
[----:B------:R-:W-:-:S03]  /*db20*/  IMAD.WIDE.U32 R6, R9, R20, R16 ;  /* 0x0000001409067225 */ /* 0x000fc600078e0010 */
[----:B------:R-:W3:Y:S01]  /*db30*/  LDC R13, c[0x0][0x144] ;  /* 0x00005100ff0d7b82 */ /* 0x000ee20000000800 */
[----:B------:R-:W-:-:S04]  /*db40*/  IMAD R8, R5, R20, RZ ;  /* 0x0000001405087224 */ /* 0x000fc800078e02ff */
[----:B------:R-:W-:Y:S02]  /*db50*/  IMAD R5, R9, R21, R8 ;  /* 0x0000001509057224 */ /* 0x000fe400078e0208 */
[----:B------:R-:W-:Y:S01]  /*db60*/  IMAD.MOV.U32 R8, RZ, RZ, -0x1 ;  /* 0xffffffffff087424 */ /* 0x000fe200078e00ff */
[----:B------:R-:W4:Y:S01]  /*db70*/  LDC R14, c[0x0][0x608] ;  /* 0x00018200ff0e7b82 */ /* 0x000f220000000800 */
[----:B------:R-:W-:Y:S01]  /*db80*/  IMAD.IADD R5, R7, 0x1, R5 ;  /* 0x0000000107057824 */ /* 0x000fe200078e0205 */
[----:B------:R-:W-:-:S04]  /*db90*/  I2FP.F32.U32 R7, R3 ;  /* 0x0000000300077245 */ /* 0x000fc80000201000 */
[-C--:B0-----:R-:W-:Y:S01]  /*dba0*/  SHF.R.U64 R10, R6, R22.reuse, R5 ;  /* 0x00000016060a7219 */ /* 0x081fe20000001205 */
[----:B--2---:R-:W-:Y:S01]  /*dbb0*/  IMAD.MOV R6, RZ, RZ, -R11 ;  /* 0x000000ffff067224 */ /* 0x004fe200078e0a0b */
[----:B------:R-:W0:Y:S01]  /*dbc0*/  LDC R9, c[0x0][0x658] ;  /* 0x00019600ff097b82 */ /* 0x000e220000000800 */
[----:B-1----:R-:W-:Y:S01]  /*dbd0*/  ISETP.NE.U32.AND P0, PT, R24, RZ, PT ;  /* 0x000000ff1800720c */ /* 0x002fe20003f05070 */
[----:B------:R-:W-:Y:S01]  /*dbe0*/  FMUL R7, R7, UR4 ;  /* 0x0000000407077c20 */ /* 0x000fe20008400000 */
[----:B------:R-:W-:Y:S02]  /*dbf0*/  SHF.R.U32.HI R5, RZ, R22, R5 ;  /* 0x00000016ff057219 */ /* 0x000fe40000011605 */
[----:B------:R-:W-:-:S03]  /*dc00*/  ISETP.NE.AND.EX P0, PT, R25, RZ, PT, P0 ;  /* 0x000000ff1900720c */ /* 0x000fc60003f05300 */
[----:B------:R-:W1:Y:S01]  /*dc10*/  LDC R16, c[0x0][0x148] ;  /* 0x00005200ff107b82 */ /* 0x000e620000000800 */
[----:B---3--:R-:W-:Y:S02]  /*dc20*/  IMAD R21, R13, R6, R4 ;  /* 0x000000060d157224 */ /* 0x008fe400078e0204 */
[----:B------:R-:W-:-:S05]  /*dc30*/  IMAD.MOV.U32 R6, RZ, RZ, 0x1 ;  /* 0x00000001ff067424 */ /* 0x000fca00078e00ff */
[----:B------:R-:W2:Y:S01]  /*dc40*/  LDC R19, c[0x0][0x600] ;  /* 0x00018000ff137b82 */ /* 0x000ea20000000800 */
[-CC-:B----4-:R-:W-:Y:S02]  /*dc50*/  SHF.R.U64 R13, R10, R14.reuse, R5.reuse ;  /* 0x0000000e0a0d7219 */ /* 0x190fe40000001205 */
[----:B------:R-:W-:Y:S02]  /*dc60*/  SHF.R.U32.HI R4, RZ, R14, R5 ;  /* 0x0000000eff047219 */ /* 0x000fe40000011605 */
[----:B------:R3:W4:Y:S03]  /*dc70*/  F2I.U32.TRUNC.NTZ R14, R7 ;  /* 0x00000007000e7305 */ /* 0x000726000020f000 */
[----:B------:R-:W1:Y:S01]  /*dc80*/  LDC R20, c[0x0][0x648] ;  /* 0x00019200ff147b82 */ /* 0x000e620000000800 */
[-C--:B0-----:R-:W-:Y:S02]  /*dc90*/  SHF.R.U64 R15, R13, R9.reuse, R4 ;  /* 0x000000090d0f7219 */ /* 0x081fe40000001204 */
[----:B------:R-:W-:-:S02]  /*dca0*/  SHF.L.U32 R8, R8, R9, RZ ;  /* 0x0000000908087219 */ /* 0x000fc400000006ff */
[-C--:B------:R-:W-:Y:S01]  /*dcb0*/  SHF.R.U32.HI R5, RZ, R9.reuse, R4 ;  /* 0x00000009ff057219 */ /* 0x080fe20000011604 */
[----:B------:R-:W-:Y:S01]  /*dcc0*/  IMAD.MOV.U32 R4, RZ, RZ, R15 ;  /* 0x000000ffff047224 */ /* 0x000fe200078e000f */
[----:B------:R-:W-:Y:S01]  /*dcd0*/  SHF.L.U32 R22, R6, R9, RZ ;  /* 0x0000000906167219 */ /* 0x000fe200000006ff */
[----:B------:R-:W0:Y:S01]  /*dce0*/  LDC R23, c[0x0][0x638] ;  /* 0x00018e00ff177b82 */ /* 0x000e220000000800 */
[----:B------:R-:W-:-:S07]  /*dcf0*/  LOP3.LUT R26, RZ, R8, RZ, 0x33, !PT ;  /* 0x00000008ff1a7212 */ /* 0x000fce00078e33ff */
        /* <DEDUP_REMOVED lines=12> */
.L_x_384:
[----:B------:R-:W3:Y:S01]  /*ddc0*/  LDC R6, c[0x0][0x65c] ;  /* 0x00019700ff067b82 */ /* 0x000ee20000000800 */
[----:B-1----:R-:W-:Y:S01]  /*ddd0*/  SHF.R.U64 R5, R4, R20, R5 ;  /* 0x0000001404057219 */ /* 0x002fe20000001205 */
[----:B--2---:R-:W-:Y:S01]  /*dde0*/  VIADD R7, R19, 0xffffffff ;  /* 0xffffffff13077836 */ /* 0x004fe20000000000 */
[----:B------:R-:W-:Y:S01]  /*ddf0*/  LOP3.LUT R4, R13, R26, RZ, 0xc0, !PT ;  /* 0x0000001a0d047212 */ /* 0x000fe200078ec0ff */
[----:B------:R-:W-:Y:S02]  /*de00*/  IMAD.MOV R14, RZ, RZ, -R14 ;  /* 0x000000ffff0e7224 */ /* 0x000fe400078e0a0e */
[----:B------:R-:W-:Y:S01]  /*de10*/  IMAD.MOV.U32 R8, RZ, RZ, R12 ;  /* 0x000000ffff087224 */ /* 0x000fe200078e000c */
[----:B------:R-:W-:Y:S01]  /*de20*/  LOP3.LUT R10, R10, R7, RZ, 0xc0, !PT ;  /* 0x000000070a0a7212 */ /* 0x000fe200078ec0ff */
[----:B------:R-:W-:Y:S01]  /*de30*/  IMAD R4, R22, R5, R4 ;  /* 0x0000000516047224 */ /* 0x000fe200078e0204 */
[----:B---3--:R-:W-:Y:S01]  /*de40*/  ISETP.NE.AND P0, PT, R6, 0x1, PT ;  /* 0x000000010600780c */ /* 0x008fe20003f05270 */
[----:B------:R-:W-:-:S12]  /*de50*/  IMAD.MOV R6, RZ, RZ, -R5 ;  /* 0x000000ffff067224 */ /* 0x000fd800078e0a05 */
[----:B------:R-:W-:Y:S02]  /*de60*/  @P0 IMAD R21, R16, R14, R3 ;  /* 0x0000000e10150224 */ /* 0x000fe400078e0203 */
[----:B0-----:R-:W-:Y:S02]  /*de70*/  IMAD R3, R6, R23, R15 ;  /* 0x0000001706037224 */ /* 0x001fe400078e020f */
[----:B------:R-:W-:Y:S02]  /*de80*/  IMAD R7, R4, R27, R21 ;  /* 0x0000001b04077224 */ /* 0x000fe400078e0215 */
[----:B------:R-:W-:Y:S02]  /*de90*/  IMAD R4, R3, R19, R10 ;  /* 0x0000001303047224 */ /* 0x000fe400078e020a */
[----:B------:R-:W-:-:S03]  /*dea0*/  IMAD.MOV.U32 R6, RZ, RZ, 0x1 ;  /* 0x00000001ff067424 */ /* 0x000fc600078e00ff */
[----:B------:R-:W-:Y:S02]  /*deb0*/  SEL R9, R4, R7, !P0 ;  /* 0x0000000704097207 */ /* 0x000fe40004000000 */
[----:B------:R-:W-:-:S07]  /*dec0*/  SEL R7, R7, R4, !P0 ;  /* 0x0000000407077207 */ /* 0x000fce0004000000 */
.L_x_382:
[----:B------:R-:W-:-:S08]  /*ded0*/  NOP ;  /* 0x0000000000007918 */ /* 0x000fd00000000000 */
[----:B------:R-:W0:-:S00]  /*dee0*/  USETMAXREG.DEALLOC.CTAPOOL 0x28 ;  /* 0x00000028000079c8 */ /* 0x000e0000080e0500 */
[----:B0-----:R-:W-:-:S13]  /*def0*/  ISETP.NE.AND P0, PT, R0, RZ, PT ;  /* 0x000000ff0000720c */ /* 0x001fda0003f05270 */
[----:B------:R-:W-:Y:S05]  /*df00*/  @P0 EXIT ;  /* 0x000000000000094d */ /* 0x000fea0003800000 */
[----:B------:R-:W-:Y:S01]  /*df10*/  LOP3.LUT P0, RZ, R6, 0xff, RZ, 0xc0, !PT ;  /* 0x000000ff06ff7812 */ /* 0x000fe2000780c0ff */
[----:B------:R-:W-:Y:S02]  /*df20*/  IMAD.MOV.U32 R3, RZ, RZ, 0x1 ;  /* 0x00000001ff037424 */ /* 0x000fe400078e00ff */
[----:B------:R-:W-:-:S10]  /*df30*/  IMAD.MOV.U32 R0, RZ, RZ, RZ ;  /* 0x000000ffff007224 */ /* 0x000fd400078e00ff */
[----:B------:R-:W-:Y:S05]  /*df40*/  @!P0 BRA `(.L_x_385) ;  /* 0x0000000c00448947 */ /* 0x000fea0003800000 */
[----:B------:R-:W0:Y:S01]  /*df50*/  LDC R0, c[0x0][0x28c] ;  /* 0x0000a300ff007b82 */ /* 0x000e220000000800 */
[----:B------:R-:W1:Y:S01]  /*df60*/  S2R R4, SR_TID.X ;  /* 0x0000000000047919 */ /* 0x000e620000002100 */
[----:B------:R-:W-:Y:S01]  /*df70*/  ULDC UR5, c[0x0][0x600] ;  /* 0x0001800000057ab9 */ /* 0x000fe20000000800 */
[----:B------:R-:W-:Y:S01]  /*df80*/  ULDC UR4, c[0x0][0xc] ;  /* 0x0000030000047ab9 */ /* 0x000fe20000000800 */
[----:B------:R-:W-:Y:S01]  /*df90*/  UIADD3 UR16, UR5, -0x1, URZ ;  /* 0xffffffff05107890 */ /* 0x000fe2000fffe03f */
[----:B------:R-:W-:Y:S01]  /*dfa0*/  BSSY B0, `(.L_x_385) ;  /* 0x00000cb000007945 */ /* 0x000fe20003800000 */
[----:B------:R-:W-:Y:S01]  /*dfb0*/  ULDC UR6, c[0x0][0x658] ;  /* 0x0001960000067ab9 */ /* 0x000fe20000000800 */
[----:B------:R-:W-:Y:S01]  /*dfc0*/  ULDC UR5, c[0x0][0x10] ;  /* 0x0000040000057ab9 */ /* 0x000fe20000000800 */
[----:B------:R-:W-:Y:S01]  /*dfd0*/  UMOV UR7, 0xffffffff ;  /* 0xffffffff00077882 */ /* 0x000fe20000000000 */
[----:B------:R-:W-:Y:S01]  /*dfe0*/  UMOV UR8, 0x1 ;  /* 0x0000000100087882 */ /* 0x000fe20000000000 */
[----:B------:R-:W-:Y:S01]  /*dff0*/  UIMAD.WIDE.U32 UR4, UR4, UR5, URZ ;  /* 0x00000005040472a5 */ /* 0x000fe2000f8e003f */
[----:B------:R-:W-:Y:S01]  /*e000*/  IMAD.MOV.U32 R11, RZ, RZ, 0x1 ;  /* 0x00000001ff0b7424 */ /* 0x000fe200078e00ff */
[----:B------:R-:W-:Y:S01]  /*e010*/  USHF.L.U32 UR7, UR7, UR6, URZ ;  /* 0x0000000607077299 */ /* 0x000fe2000800063f */
[----:B------:R-:W-:Y:S01]  /*e020*/  LOP3.LUT R16, R2, 0x2, RZ, 0xfc, !PT ;  /* 0x0000000202107812 */ /* 0x000fe200078efcff */
[----:B------:R-:W-:-:S02]  /*e030*/  USHF.L.U32 UR18, UR8, UR6, URZ ;  /* 0x0000000608127299 */ /* 0x000fc4000800063f */
[----:B------:R-:W-:Y:S01]  /*e040*/  ULOP3.LUT UR17, URZ, UR7, URZ, 0x33, !UPT ;  /* 0x000000073f117292 */ /* 0x000fe2000f8e333f */
[----:B------:R-:W-:Y:S01]  /*e050*/  ULDC UR6, c[0x0][0x14] ;  /* 0x0000050000067ab9 */ /* 0x000fe20000000800 */
[----:B------:R-:W-:Y:S01]  /*e060*/  ULDC.64 UR22, c[0x0][0x198] ;  /* 0x0000660000167ab9 */ /* 0x000fe20000000a00 */
[----:B------:R-:W-:Y:S02]  /*e070*/  UIMAD.WIDE.U32 UR20, UR4, UR6, URZ ;  /* 0x00000006041472a5 */ /* 0x000fe4000f8e003f */
[----:B------:R-:W-:Y:S01]  /*e080*/  UIMAD UR13, UR5, UR6, URZ ;  /* 0x00000006050d72a4 */ /* 0x000fe2000f8e023f */
[----:B0-----:R-:W-:-:S03]  /*e090*/  VIADD R0, R0, 0xf ;  /* 0x0000000f00007836 */ /* 0x001fc60000000000 */
[----:B------:R-:W-:Y:S02]  /*e0a0*/  UIADD3 UR13, UR21, UR13, URZ ;  /* 0x0000000d150d7290 */ /* 0x000fe4000fffe03f */
[----:B------:R-:W-:-:S04]  /*e0b0*/  SHF.R.S32.HI R3, RZ, 0x1f, R0 ;  /* 0x0000001fff037819 */ /* 0x000fc80000011400 */
[----:B------:R-:W-:Y:S01]  /*e0c0*/  LEA.HI R3, R3, R0, RZ, 0x4 ;  /* 0x0000000003037211 */ /* 0x000fe200078f20ff */
[----:B------:R-:W-:Y:S01]  /*e0d0*/  IMAD.MOV.U32 R0, RZ, RZ, RZ ;  /* 0x000000ffff007224 */ /* 0x000fe200078e00ff */
[C---:B-1----:R-:W-:Y:S02]  /*e0e0*/  LOP3.LUT P2, RZ, R4.reuse, 0x7f, RZ, 0xc0, !PT ;  /* 0x0000007f04ff7812 */ /* 0x042fe4000784c0ff */
[----:B------:R-:W-:Y:S01]  /*e0f0*/  SHF.R.S32.HI R13, RZ, 0x4, R3 ;  /* 0x00000004ff0d7819 */ /* 0x000fe20000011403 */
[----:B------:R-:W-:Y:S01]  /*e100*/  IMAD.MOV.U32 R3, RZ, RZ, 0x1 ;  /* 0x00000001ff037424 */ /* 0x000fe200078e00ff */
[----:B------:R-:W-:-:S03]  /*e110*/  LOP3.LUT P0, RZ, R4, 0x1f, RZ, 0xc0, !PT ;  /* 0x0000001f04ff7812 */ /* 0x000fc6000780c0ff */
[----:B------:R-:W-:Y:S01]  /*e120*/  VIADD R10, R13, 0x1 ;  /* 0x000000010d0a7836 */ /* 0x000fe20000000000 */
[----:B------:R-:W-:-:S13]  /*e130*/  PLOP3.LUT P0, PT, P0, P2, PT, 0x8a, 0x0 ;  /* 0x000000000000781c */ /* 0x000fda0000705172 */
.L_x_397:
[----:B------:R-:W-:-:S03]  /*e140*/  UMOV UR4, 0xffffffff ;  /* 0xffffffff00047882 */ /* 0x000fc60000000000 */
[----:B------:R-:W-:Y:S05]  /*e150*/  BRA.DIV UR4, `(.L_x_386) ;  /* 0x00000016045c7947 */ /* 0x000fea000b800000 */
[----:B------:R-:W-:-:S13]  /*e160*/  ELECT P6, URZ, PT ;  /* 0x00000000003f782f */ /* 0x000fda00038c0000 */
.L_x_420:
[----:B------:R-:W0:Y:S01]  /*e170*/  LDC R4, c[0x0][0x28c] ;  /* 0x0000a300ff047b82 */ /* 0x000e220000000800 */
[----:B------:R-:W-:Y:S01]  /*e180*/  BSSY B1, `(.L_x_387) ;  /* 0x0000037000017945 */ /* 0x000fe20003800000 */
[----:B0-----:R-:W-:-:S13]  /*e190*/  ISETP.LT.OR P6, PT, R4, 0x1, !P6 ;  /* 0x000000010400780c */ /* 0x001fda00077c1670 */
[----:B------:R-:W-:Y:S05]  /*e1a0*/  @P6 BRA `(.L_x_388) ;  /* 0x0000000000d06947 */ /* 0x000fea0003800000 */
[----:B------:R-:W-:Y:S02]  /*e1b0*/  IMAD R14, R9, 0xb0, RZ ;  /* 0x000000b0090e7824 */ /* 0x000fe400078e02ff */
[----:B------:R-:W-:Y:S02]  /*e1c0*/  IMAD.SHL.U32 R15, R7, 0x100, RZ ;  /* 0x00000100070f7824 */ /* 0x000fe400078e00ff */
[----:B------:R-:W-:Y:S02]  /*e1d0*/  IMAD.MOV.U32 R20, RZ, RZ, RZ ;  /* 0x000000ffff147224 */ /* 0x000fe400078e00ff */
[----:B------:R-:W-:Y:S02]  /*e1e0*/  IMAD.MOV.U32 R4, RZ, RZ, R10 ;  /* 0x000000ffff047224 */ /* 0x000fe400078e000a */
[----:B------:R-:W-:Y:S02]  /*e1f0*/  IMAD.MOV.U32 R5, RZ, RZ, R3 ;  /* 0x000000ffff057224 */ /* 0x000fe400078e0003 */
[----:B------:R-:W-:-:S07]  /*e200*/  IMAD.MOV.U32 R6, RZ, RZ, R0 ;  /* 0x000000ffff067224 */ /* 0x000fce00078e0000 */
.L_x_392:
[----:B------:R-:W0:Y:S01]  /*e210*/  S2R R12, SR_CgaCtaId ;  /* 0x00000000000c7919 */ /* 0x000e220000008800 */
[----:B------:R-:W-:Y:S01]  /*e220*/  MOV R7, 0x400 ;  /* 0x0000040000077802 */ /* 0x000fe20000000f00 */
[----:B------:R-:W1:Y:S03]  /*e230*/  @!P2 LDC R9, c[0x0][0x500] ;  /* 0x00014000ff09ab82 */ /* 0x000e660000000800 */
[----:B0-----:R-:W-:Y:S02]  /*e240*/  LEA R19, R12, R7, 0x18 ;  /* 0x000000070c137211 */ /* 0x001fe400078ec0ff */
[----:B------:R-:W-:-:S03]  /*e250*/  SHF.L.U32 R7, R5, 0x1f, RZ ;  /* 0x0000001f05077819 */ /* 0x000fc600000006ff */
[----:B------:R-:W-:-:S04]  /*e260*/  IMAD R12, R6, 0x8, R19 ;  /* 0x00000008060c7824 */ /* 0x000fc800078e0213 */
[----:B------:R-:W0:Y:S02]  /*e270*/  SYNCS.PHASECHK.TRANS64.TRYWAIT P1, [R12+URZ+0x80], R7 ;  /* 0x000080070c0075a7 */ /* 0x000e24000802017f */
[----:B01----:R-:W-:Y:S05]  /*e280*/  @!P1 BRA `(.L_x_389) ;  /* 0x0000001400309947 */ /* 0x003fea0003800000 */
.L_x_421:
[----:B0-----:R-:W-:Y:S01]  /*e290*/  PRMT R7, R16, 0x9910, RZ ;  /* 0x0000991010077816 */ /* 0x001fe200000000ff */
[----:B------:R0:W-:Y:S03]  /*e2a0*/  @!P2 SYNCS.ARRIVE.TRANS64 RZ, [R12+URZ], R9 ;  /* 0x000000090cffa9a7 */ /* 0x0001e6000800003f */
[----:B------:R-:W-:-:S13]  /*e2b0*/  ISETP.NE.AND P1, PT, R7, 0x2, PT ;  /* 0x000000020700780c */ /* 0x000fda0003f25270 */
[----:B0-----:R-:W-:Y:S05]  /*e2c0*/  @P1 BRA `(.L_x_390) ;  /* 0x0000000000041947 */ /* 0x001fea0003800000 */
[----:B------:R-:W-:Y:S01]  /*e2d0*/  BPT.TRAP 0x1 ;  /* 0x000000040000795c */ /* 0x000fe20000300000 */
.L_x_390:
[----:B------:R-:W-:Y:S05]  /*e2e0*/  @P0 BRA `(.L_x_391) ;  /* 0x0000000000040947 */ /* 0x000fea0003800000 */
[----:B------:R-:W-:Y:S01]  /*e2f0*/  BPT.TRAP 0x1 ;  /* 0x000000040000795c */ /* 0x000fe20000300000 */
.L_x_391:
[--C-:B------:R-:W-:Y:S01]  /*e300*/  IMAD R7, R6, 0x2000, R19.reuse ;  /* 0x0000200006077824 */ /* 0x100fe200078e0213 */
[----:B------:R-:W-:Y:S01]  /*e310*/  R2UR UR9, R12 ;  /* 0x000000000c0972ca */ /* 0x000fe200000e0000 */
[----:B------:R-:W-:Y:S01]  /*e320*/  IMAD R19, R6, 0x1600, R19 ;  /* 0x0000160006137824 */ /* 0x000fe200078e0213 */
[----:B------:R-:W-:Y:S01]  /*e330*/  UIADD3 UR4, UP0, UR22, 0xf0, URZ ;  /* 0x000000f016047890 */ /* 0x000fe2000ff1e03f */
[----:B------:R-:W-:Y:S01]  /*e340*/  VIADD R4, R4, 0xffffffff ;  /* 0xffffffff04047836 */ /* 0x000fe20000000000 */
[----:B------:R-:W-:Y:S01]  /*e350*/  R2UR UR5, R7 ;  /* 0x00000000070572ca */ /* 0x000fe200000e0000 */
[----:B------:R-:W-:Y:S01]  /*e360*/  UIADD3 UR24, UP1, UR22, 0x1f0, URZ ;  /* 0x000001f016187890 */ /* 0x000fe2000ff3e03f */
[----:B------:R-:W-:Y:S01]  /*e370*/  R2UR UR8, R19 ;  /* 0x00000000130872ca */ /* 0x000fe200000e0000 */
[----:B------:R-:W-:Y:S01]  /*e380*/  VIADD R6, R6, 0x1 ;  /* 0x0000000106067836 */ /* 0x000fe20000000000 */
[----:B------:R-:W-:Y:S01]  /*e390*/  R2UR UR11, R15 ;  /* 0x000000000f0b72ca */ /* 0x000fe200000e0000 */
[----:B------:R-:W-:Y:S01]  /*e3a0*/  UIADD3.X UR25, URZ, UR23, URZ, UP1, !UPT ;  /* 0x000000173f197290 */ /* 0x000fe20008ffe43f */
[----:B------:R-:W-:Y:S01]  /*e3b0*/  R2UR UR10, R20 ;  /* 0x00000000140a72ca */ /* 0x000fe200000e0000 */
[----:B------:R-:W-:Y:S01]  /*e3c0*/  UMOV UR6, 0x0 ;  /* 0x0000000000067882 */ /* 0x000fe20000000000 */
[----:B------:R-:W-:Y:S01]  /*e3d0*/  R2UR UR12, R8 ;  /* 0x00000000080c72ca */ /* 0x000fe200000e0000 */
[----:B------:R-:W-:Y:S01]  /*e3e0*/  UMOV UR7, 0x10000000 ;  /* 0x1000000000077882 */ /* 0x000fe20000000000 */
[----:B------:R-:W-:Y:S01]  /*e3f0*/  R2UR UR19, R14 ;  /* 0x000000000e1372ca */ /* 0x000fe200000e0000 */
[----:B------:R-:W-:Y:S01]  /*e400*/  VIADD R20, R20, 0x10 ;  /* 0x0000001014147836 */ /* 0x000fe20000000000 */
[----:B------:R-:W-:Y:S01]  /*e410*/  ISETP.GT.AND P3, PT, R4, 0x1, PT ;  /* 0x000000010400780c */ /* 0x000fe20003f64270 */
[----:B------:R-:W-:Y:S01]  /*e420*/  UIADD3 UR14, UR5, 0x200, URZ ;  /* 0x00000200050e7890 */ /* 0x000fe2000fffe03f */
[----:B------:R-:W-:Y:S01]  /*e430*/  ISETP.NE.AND P1, PT, R6, 0x10, PT ;  /* 0x000000100600780c */ /* 0x000fe20003f25270 */
[----:B------:R-:W-:-:S02]  /*e440*/  UIADD3.X UR5, URZ, UR23, URZ, UP0, !UPT ;  /* 0x000000173f057290 */ /* 0x000fc400087fe43f */
[----:B------:R-:W-:Y:S01]  /*e450*/  UIADD3 UR15, UR8, 0x20200, URZ ;  /* 0x00020200080f7890 */ /* 0x000fe2000fffe03f */
[----:B------:R-:W-:Y:S02]  /*e460*/  SEL R12, RZ, 0x1, P1 ;  /* 0x00000001ff0c7807 */ /* 0x000fe40000800000 */
[----:B------:R-:W-:Y:S01]  /*e470*/  UMOV UR8, UR14 ;  /* 0x0000000e00087c82 */ /* 0x000fe20008000000 */
[----:B------:R-:W-:Y:S02]  /*e480*/  SEL R6, R6, RZ, P1 ;  /* 0x000000ff06067207 */ /* 0x000fe40000800000 */
[----:B------:R-:W-:Y:S01]  /*e490*/  LOP3.LUT R5, R5, R12, RZ, 0x3c, !PT ;  /* 0x0000000c05057212 */ /* 0x000fe200078e3cff */
[----:B------:R0:W-:Y:S02]  /*e4a0*/  UTMALDG.3D [UR8], [UR4], desc[UR6] ;  /* 0x00000608040075b4 */ /* 0x0001e40008011000 */
[----:B0-----:R-:W-:Y:S01]  /*e4b0*/  UMOV UR8, UR15 ;  /* 0x0000000f00087c82 */ /* 0x001fe20008000000 */
[----:B------:R-:W-:-:S02]  /*e4c0*/  UMOV UR11, UR19 ;  /* 0x00000013000b7c82 */ /* 0x000fc40008000000 */
[----:B------:R0:W-:Y:S02]  /*e4d0*/  UTMALDG.3D [UR8], [UR24], desc[UR6] ;  /* 0x00000608180075b4 */ /* 0x0001e40008011000 */
[----:B0-----:R-:W-:Y:S05]  /*e4e0*/  @P3 BRA `(.L_x_392) ;  /* 0xfffffffc00483947 */ /* 0x001fea000383ffff */
.L_x_388:
[----:B------:R-:W-:Y:S05]  /*e4f0*/  BSYNC B1 ;  /* 0x0000000000017941 */ /* 0x000fea0003800000 */
.L_x_387:
[----:B------:R-:W-:Y:S01]  /*e500*/  LOP3.LUT P3, RZ, R11, 0xff, RZ, 0xc0, !PT ;  /* 0x000000ff0bff7812 */ /* 0x000fe2000786c0ff */
[----:B------:R-:W-:Y:S01]  /*e510*/  IMAD.IADD R0, R13, 0x1, R0 ;  /* 0x000000010d007824 */ /* 0x000fe200078e0200 */
[----:B------:R-:W-:Y:S01]  /*e520*/  IADD3 R18, P4, R18, UR20, RZ ;  /* 0x0000001412127c10 */ /* 0x000fe2000ff9e0ff */
[----:B------:R-:W-:Y:S01]  /*e530*/  ULDC.64 UR4, c[0x0][0x650] ;  /* 0x0001940000047ab9 */ /* 0x000fe20000000a00 */
[----:B------:R-:W-:Y:S01]  /*e540*/  BSSY B1, `(.L_x_393) ;  /* 0x000006e000017945 */ /* 0x000fe20003800000 */
[----:B------:R-:W-:Y:S01]  /*e550*/  IMAD.MOV.U32 R7, RZ, RZ, -0x1 ;  /* 0xffffffffff077424 */ /* 0x000fe200078e00ff */
[----:B------:R-:W-:Y:S01]  /*e560*/  SHF.R.U32.HI R4, RZ, 0x4, R0 ;  /* 0x00000004ff047819 */ /* 0x000fe20000011600 */
[----:B------:R-:W-:Y:S01]  /*e570*/  IMAD.MOV.U32 R9, RZ, RZ, -0x1 ;  /* 0xffffffffff097424 */ /* 0x000fe200078e00ff */
[----:B------:R-:W-:Y:S01]  /*e580*/  ISETP.GT.U32.AND P1, PT, R0, 0xf, PT ;  /* 0x0000000f0000780c */ /* 0x000fe20003f24070 */
[----:B------:R-:W-:Y:S01]  /*e590*/  IMAD.MOV.U32 R8, RZ, RZ, -0x1 ;  /* 0xffffffffff087424 */ /* 0x000fe200078e00ff */
[----:B------:R-:W-:-:S02]  /*e5a0*/  LOP3.LUT R4, R4, 0x1, RZ, 0xc0, !PT ;  /* 0x0000000104047812 */ /* 0x000fc400078ec0ff */
[----:B------:R-:W-:Y:S01]  /*e5b0*/  ISETP.LT.U32.AND P1, PT, R13, 0x10, P1 ;  /* 0x000000100d00780c */ /* 0x000fe20000f21070 */
[----:B------:R-:W0:Y:S01]  /*e5c0*/  @P3 S2R R6, SR_CgaCtaId ;  /* 0x0000000000063919 */ /* 0x000e220000008800 */
[----:B------:R-:W-:Y:S02]  /*e5d0*/  @P3 MOV R5, 0x400 ;  /* 0x0000040000053802 */ /* 0x000fe40000000f00 */
[----:B------:R-:W-:Y:S02]  /*e5e0*/  IADD3.X R17, R17, UR13, RZ, P4, !PT ;  /* 0x0000000d11117c10 */ /* 0x000fe4000a7fe4ff */
[----:B------:R-:W-:Y:S02]  /*e5f0*/  ISETP.GE.U32.AND P4, PT, R18, UR4, PT ;  /* 0x0000000412007c0c */ /* 0x000fe4000bf86070 */
[----:B------:R-:W-:Y:S02]  /*e600*/  LOP3.LUT R0, R0, 0xf, RZ, 0xc0, !PT ;  /* 0x0000000f00007812 */ /* 0x000fe400078ec0ff */
[----:B------:R-:W-:-:S02]  /*e610*/  PRMT R11, RZ, 0x7610, R11 ;  /* 0x00007610ff0b7816 */ /* 0x000fc4000000000b */
[----:B0-----:R-:W-:-:S04]  /*e620*/  @P3 LEA R5, R6, R5, 0x18 ;  /* 0x0000000506053211 */ /* 0x001fc800078ec0ff */
[----:B------:R0:W-:Y:S01]  /*e630*/  @P3 SYNCS.ARRIVE.TRANS64.A1T0 RZ, [R5+URZ+0x118], RZ ;  /* 0x000118ff05ff39a7 */ /* 0x0001e2000810003f */
[----:B------:R-:W-:Y:S02]  /*e640*/  ISETP.NE.U32.AND P3, PT, R4, 0x1, PT ;  /* 0x000000010400780c */ /* 0x000fe40003f65070 */
[----:B------:R-:W-:Y:S02]  /*e650*/  SEL R4, RZ, 0x1, !P1 ;  /* 0x00000001ff047807 */ /* 0x000fe40004800000 */
[----:B------:R-:W-:Y:S02]  /*e660*/  ISETP.GE.U32.AND.EX P1, PT, R17, UR5, PT, P4 ;  /* 0x0000000511007c0c */ /* 0x000fe4000bf26140 */
[----:B------:R-:W-:-:S04]  /*e670*/  ISETP.GT.U32.AND P3, PT, R13, 0xf, !P3 ;  /* 0x0000000f0d00780c */ /* 0x000fc80005f64070 */
[----:B0-----:R-:W-:-:S04]  /*e680*/  SEL R5, RZ, 0x1, !P3 ;  /* 0x00000001ff057807 */ /* 0x001fc80005800000 */
[--C-:B------:R-:W-:Y:S02]  /*e690*/  LOP3.LUT R3, R5, R3, R4.reuse, 0x96, !PT ;  /* 0x0000000305037212 */ /* 0x100fe400078e9604 */
[----:B------:R-:W-:Y:S01]  /*e6a0*/  PRMT R4, RZ, 0x7610, R4 ;  /* 0x00007610ff047816 */ /* 0x000fe20000000004 */
[----:B------:R-:W-:Y:S06]  /*e6b0*/  @P1 BRA `(.L_x_394) ;  /* 0x0000000400581947 */ /* 0x000fec0003800000 */
[----:B------:R-:W-:Y:S01]  /*e6c0*/  ULDC.64 UR4, c[0x0][0x628] ;  /* 0x00018a0000047ab9 */ /* 0x000fe20000000a00 */
[----:B------:R-:W0:Y:S01]  /*e6d0*/  S2R R14, SR_CTAID.X ;  /* 0x00000000000e7919 */ /* 0x000e220000002500 */
[----:B------:R-:W-:Y:S01]  /*e6e0*/  ISETP.NE.U32.AND P1, PT, RZ, UR4, PT ;  /* 0x00000004ff007c0c */ /* 0x000fe2000bf25070 */
[----:B------:R-:W-:Y:S01]  /*e6f0*/  ULDC UR7, c[0x0][0x630] ;  /* 0x00018c0000077ab9 */ /* 0x000fe20000000800 */
[----:B------:R-:W-:Y:S01]  /*e700*/  IMAD.MOV.U32 R4, RZ, RZ, R18 ;  /* 0x000000ffff047224 */ /* 0x000fe200078e0012 */
[----:B------:R-:W1:Y:S01]  /*e710*/  S2R R12, SR_CTAID.Y ;  /* 0x00000000000c7919 */ /* 0x000e620000002600 */
[----:B------:R-:W-:Y:S01]  /*e720*/  ISETP.NE.AND.EX P1, PT, RZ, UR5, PT, P1 ;  /* 0x00000005ff007c0c */ /* 0x000fe2000bf25310 */
[----:B------:R-:W-:-:S12]  /*e730*/  IMAD.MOV.U32 R5, RZ, RZ, R17 ;  /* 0x000000ffff057224 */ /* 0x000fd800078e0011 */
[----:B------:R-:W-:Y:S05]  /*e740*/  @!P1 BRA `(.L_x_395) ;  /* 0x0000000000289947 */ /* 0x000fea0003800000 */
[----:B------:R-:W-:Y:S02]  /*e750*/  ULDC UR6, c[0x0][0x634] ;  /* 0x00018d0000067ab9 */ /* 0x000fe40000000800 */
[----:B------:R-:W-:-:S05]  /*e760*/  IADD3 R9, P1, R18, UR6, RZ ;  /* 0x0000000612097c10 */ /* 0x000fca000ff3e0ff */
[----:B------:R-:W-:-:S04]  /*e770*/  IMAD.X R15, RZ, RZ, R17, P1 ;  /* 0x000000ffff0f7224 */ /* 0x000fc800008e0611 */
[----:B------:R-:W-:-:S04]  /*e780*/  IMAD.WIDE.U32 R6, R15, UR4, RZ ;  /* 0x000000040f067c25 */ /* 0x000fc8000f8e00ff */
[----:B------:R-:W-:-:S04]  /*e790*/  IMAD.WIDE.U32 R6, P1, R9, UR5, R6 ;  /* 0x0000000509067c25 */ /* 0x000fc8000f820006 */
[----:B------:R-:W-:-:S04]  /*e7a0*/  IMAD.WIDE.U32 R8, R9, UR4, RZ ;  /* 0x0000000409087c25 */ /* 0x000fc8000f8e00ff */
[----:B------:R-:W-:Y:S01]  /*e7b0*/  IMAD.X R5, RZ, RZ, RZ, P1 ;  /* 0x000000ffff057224 */ /* 0x000fe200008e06ff */
[----:B------:R-:W-:Y:S01]  /*e7c0*/  IADD3 RZ, P1, R9, R6, RZ ;  /* 0x0000000609ff7210 */ /* 0x000fe20007f3e0ff */
[----:B------:R-:W-:-:S04]  /*e7d0*/  IMAD.MOV.U32 R4, RZ, RZ, R7 ;  /* 0x000000ffff047224 */ /* 0x000fc800078e0007 */
[----:B------:R-:W-:-:S08]  /*e7e0*/  IMAD.WIDE.U32.X R4, R15, UR5, R4, P1 ;  /* 0x000000050f047c25 */ /* 0x000fd000088e0404 */
.L_x_395:
[--C-:B------:R-:W-:Y:S01]  /*e7f0*/  SHF.R.U64 R8, R4, UR7, R5.reuse ;  /* 0x0000000704087c19 */ /* 0x100fe20008001205 */
[----:B------:R-:W-:Y:S01]  /*e800*/  ULDC.64 UR4, c[0x0][0x620] ;  /* 0x0001880000047ab9 */ /* 0x000fe20000000a00 */
[----:B------:R-:W-:Y:S01]  /*e810*/  SHF.R.U32.HI R4, RZ, UR7, R5 ;  /* 0x00000007ff047c19 */ /* 0x000fe20008011605 */
[----:B------:R-:W-:Y:S01]  /*e820*/  IMAD.MOV.U32 R5, RZ, RZ, R17 ;  /* 0x000000ffff057224 */ /* 0x000fe200078e0011 */
[----:B------:R-:W-:Y:S01]  /*e830*/  IADD3 R7, P1, RZ, -R8, RZ ;  /* 0x80000008ff077210 */ /* 0x000fe20007f3e0ff */
[----:B------:R-:W2:Y:S01]  /*e840*/  LDC R25, c[0x0][0x144] ;  /* 0x00005100ff197b82 */ /* 0x000ea20000000800 */
[----:B0-----:R-:W-:Y:S01]  /*e850*/  I2FP.F32.U32 R9, R14 ;  /* 0x0000000e00097245 */ /* 0x001fe20000201000 */
[----:B------:R-:W-:Y:S01]  /*e860*/  ULDC.64 UR8, c[0x0][0x640] ;  /* 0x0001900000087ab9 */ /* 0x000fe20000000a00 */
[----:B------:R-:W-:Y:S01]  /*e870*/  ULDC UR6, c[0x0][0x608] ;  /* 0x0001820000067ab9 */ /* 0x000fe20000000800 */
[----:B------:R-:W-:Y:S01]  /*e880*/  IMAD.X R4, RZ, RZ, ~R4, P1 ;  /* 0x000000ffff047224 */ /* 0x000fe200008e0e04 */
[----:B------:R-:W-:-:S03]  /*e890*/  ISETP.NE.U32.AND P1, PT, RZ, UR8, PT ;  /* 0x00000008ff007c0c */ /* 0x000fc6000bf25070 */
[----:B------:R-:W-:Y:S01]  /*e8a0*/  IMAD R6, R4, UR4, RZ ;  /* 0x0000000404067c24 */ /* 0x000fe2000f8e02ff */
[----:B------:R-:W0:Y:S01]  /*e8b0*/  LDC R19, c[0x0][0x148] ;  /* 0x00005200ff137b82 */ /* 0x000e220000000800 */
[----:B------:R-:W-:Y:S01]  /*e8c0*/  IMAD.MOV.U32 R4, RZ, RZ, R18 ;  /* 0x000000ffff047224 */ /* 0x000fe200078e0012 */
[----:B------:R-:W-:-:S03]  /*e8d0*/  ISETP.NE.AND.EX P1, PT, RZ, UR9, PT, P1 ;  /* 0x00000009ff007c0c */ /* 0x000fc6000bf25310 */
[----:B------:R-:W-:Y:S01]  /*e8e0*/  IMAD.WIDE.U32 R4, R7, UR4, R4 ;  /* 0x0000000407047c25 */ /* 0x000fe2000f8e0004 */
[----:B------:R-:W-:-:S03]  /*e8f0*/  ULDC UR4, c[0x0][0x150] ;  /* 0x0000540000047ab9 */ /* 0x000fc60000000800 */
[----:B------:R-:W-:Y:S02]  /*e900*/  IMAD R7, R7, UR5, R6 ;  /* 0x0000000507077c24 */ /* 0x000fe4000f8e0206 */
[----:B------:R-:W-:Y:S01]  /*e910*/  FMUL R6, R9, UR4 ;  /* 0x0000000409067c20 */ /* 0x000fe20008400000 */
[----:B------:R-:W-:Y:S01]  /*e920*/  ULDC UR4, c[0x0][0x618] ;  /* 0x0001860000047ab9 */ /* 0x000fe20000000800 */
[----:B------:R-:W-:Y:S01]  /*e930*/  ULDC UR5, c[0x0][0x154] ;  /* 0x0000550000057ab9 */ /* 0x000fe20000000800 */
[----:B------:R-:W-:-:S03]  /*e940*/  IMAD.IADD R5, R5, 0x1, R7 ;  /* 0x0000000105057824 */ /* 0x000fc600078e0207 */
[----:B------:R-:W3:Y:S02]  /*e950*/  F2I.U32.TRUNC.NTZ R6, R6 ;  /* 0x0000000600067305 */ /* 0x000ee4000020f000 */
[----:B------:R-:W-:Y:S02]  /*e960*/  SHF.R.U64 R9, R4, UR4, R5 ;  /* 0x0000000404097c19 */ /* 0x000fe40008001205 */
[----:B-1----:R-:W-:-:S05]  /*e970*/  I2FP.F32.U32 R4, R12 ;  /* 0x0000000c00047245 */ /* 0x002fca0000201000 */
[----:B------:R-:W-:Y:S01]  /*e980*/  FMUL R21, R4, UR5 ;  /* 0x0000000504157c20 */ /* 0x000fe20008400000 */
[----:B------:R-:W-:Y:S01]  /*e990*/  SHF.R.U32.HI R4, RZ, UR4, R5 ;  /* 0x00000004ff047c19 */ /* 0x000fe20008011605 */
[----:B------:R-:W-:-:S03]  /*e9a0*/  ULDC UR4, c[0x0][0x658] ;  /* 0x0001960000047ab9 */ /* 0x000fc60000000800 */
[--C-:B------:R-:W-:Y:S01]  /*e9b0*/  SHF.R.U64 R20, R9, UR6, R4.reuse ;  /* 0x0000000609147c19 */ /* 0x100fe20008001204 */
[----:B------:R-:W1:Y:S01]  /*e9c0*/  F2I.U32.TRUNC.NTZ R21, R21 ;  /* 0x0000001500157305 */ /* 0x000e62000020f000 */
[----:B------:R-:W-:Y:S01]  /*e9d0*/  SHF.R.U32.HI R5, RZ, UR6, R4 ;  /* 0x00000006ff057c19 */ /* 0x000fe20008011604 */
[----:B---3--:R-:W-:-:S03]  /*e9e0*/  IMAD.MOV R6, RZ, RZ, -R6 ;  /* 0x000000ffff067224 */ /* 0x008fc600078e0a06 */
[--C-:B------:R-:W-:Y:S01]  /*e9f0*/  SHF.R.U64 R15, R20, UR4, R5.reuse ;  /* 0x00000004140f7c19 */ /* 0x100fe20008001205 */
[----:B--2---:R-:W-:Y:S01]  /*ea00*/  IMAD R14, R25, R6, R14 ;  /* 0x00000006190e7224 */ /* 0x004fe200078e020e */
[----:B------:R-:W-:-:S03]  /*ea10*/  SHF.R.U32.HI R23, RZ, UR4, R5 ;  /* 0x00000004ff177c19 */ /* 0x000fc60008011605 */
[----:B------:R-:W-:Y:S02]  /*ea20*/  IMAD.MOV.U32 R4, RZ, RZ, R15 ;  /* 0x000000ffff047224 */ /* 0x000fe400078e000f */
[----:B------:R-:W-:Y:S01]  /*ea30*/  IMAD.MOV.U32 R5, RZ, RZ, R23 ;  /* 0x000000ffff057224 */ /* 0x000fe200078e0017 */
[----:B------:R-:W-:Y:S06]  /*ea40*/  @!P1 BRA `(.L_x_396) ;  /* 0x0000000000289947 */ /* 0x000fec0003800000 */
[----:B------:R-:W-:Y:S02]  /*ea50*/  ULDC UR4, c[0x0][0x64c] ;  /* 0x0001930000047ab9 */ /* 0x000fe40000000800 */
[----:B------:R-:W-:-:S05]  /*ea60*/  IADD3 R5, P1, R15, UR4, RZ ;  /* 0x000000040f057c10 */ /* 0x000fca000ff3e0ff */
[----:B------:R-:W-:-:S04]  /*ea70*/  IMAD.X R23, RZ, RZ, R23, P1 ;  /* 0x000000ffff177224 */ /* 0x000fc800008e0617 */
[----:B------:R-:W-:-:S04]  /*ea80*/  IMAD.WIDE.U32 R6, R23, UR8, RZ ;  /* 0x0000000817067c25 */ /* 0x000fc8000f8e00ff */
[----:B------:R-:W-:-:S04]  /*ea90*/  IMAD.WIDE.U32 R6, P1, R5, UR9, R6 ;  /* 0x0000000905067c25 */ /* 0x000fc8000f820006 */
[----:B------:R-:W-:-:S04]  /*eaa0*/  IMAD.WIDE.U32 R4, R5, UR8, RZ ;  /* 0x0000000805047c25 */ /* 0x000fc8000f8e00ff */
[----:B------:R-:W-:Y:S01]  /*eab0*/  IMAD.MOV.U32 R4, RZ, RZ, R7 ;  /* 0x000000ffff047224 */ /* 0x000fe200078e0007 */
[----:B------:R-:W-:Y:S01]  /*eac0*/  IADD3 RZ, P3, R5, R6, RZ ;  /* 0x0000000605ff7210 */ /* 0x000fe20007f7e0ff */
[----:B------:R-:W-:-:S04]  /*ead0*/  IMAD.X R5, RZ, RZ, RZ, P1 ;  /* 0x000000ffff057224 */ /* 0x000fc800008e06ff */
[----:B------:R-:W-:-:S08]  /*eae0*/  IMAD.WIDE.U32.X R4, R23, UR9, R4, P3 ;  /* 0x0000000917047c25 */ /* 0x000fd000098e0404 */
.L_x_396:
[----:B------:R-:W2:Y:S01]  /*eaf0*/  LDC R6, c[0x0][0x65c] ;  /* 0x00019700ff067b82 */ /* 0x000ea20000000800 */
[----:B------:R-:W-:Y:S01]  /*eb00*/  ULDC UR4, c[0x0][0x648] ;  /* 0x0001920000047ab9 */ /* 0x000fe20000000800 */
[----:B------:R-:W-:Y:S01]  /*eb10*/  LOP3.LUT R20, R20, UR17, RZ, 0xc0, !PT ;  /* 0x0000001114147c12 */ /* 0x000fe2000f8ec0ff */
[----:B-1----:R-:W-:Y:S01]  /*eb20*/  IMAD.MOV R21, RZ, RZ, -R21 ;  /* 0x000000ffff157224 */ /* 0x002fe200078e0a15 */
[----:B------:R-:W-:Y:S01]  /*eb30*/  SHF.R.U64 R5, R4, UR4, R5 ;  /* 0x0000000404057c19 */ /* 0x000fe20008001205 */
[----:B------:R-:W-:Y:S01]  /*eb40*/  ULDC UR4, c[0x0][0x638] ;  /* 0x00018e0000047ab9 */ /* 0x000fe20000000800 */
[----:B------:R-:W-:-:S03]  /*eb50*/  ULDC UR5, c[0x0][0x610] ;  /* 0x0001840000057ab9 */ /* 0x000fc60000000800 */
[----:B------:R-:W-:Y:S02]  /*eb60*/  IMAD.MOV R4, RZ, RZ, -R5 ;  /* 0x000000ffff047224 */ /* 0x000fe400078e0a05 */
[----:B------:R-:W-:Y:S02]  /*eb70*/  IMAD R5, R5, UR18, R20 ;  /* 0x0000001205057c24 */ /* 0x000fe4000f8e0214 */
[----:B------:R-:W-:Y:S01]  /*eb80*/  IMAD R15, R4, UR4, R15 ;  /* 0x00000004040f7c24 */ /* 0x000fe2000f8e020f */
[----:B------:R-:W-:Y:S01]  /*eb90*/  ULDC UR4, c[0x0][0x600] ;  /* 0x0001800000047ab9 */ /* 0x000fe20000000800 */
[----:B------:R-:W-:Y:S01]  /*eba0*/  IMAD.MOV.U32 R4, RZ, RZ, 0x1 ;  /* 0x00000001ff047424 */ /* 0x000fe200078e00ff */
[----:B--2---:R-:W-:Y:S02]  /*ebb0*/  ISETP.NE.AND P1, PT, R6, 0x1, PT ;  /* 0x000000010600780c */ /* 0x004fe40003f25270 */
[----:B------:R-:W-:-:S05]  /*ebc0*/  LOP3.LUT R6, R9, UR16, RZ, 0xc0, !PT ;  /* 0x0000001009067c12 */ /* 0x000fca000f8ec0ff */
[----:B------:R-:W-:-:S06]  /*ebd0*/  IMAD R15, R15, UR4, R6 ;  /* 0x000000040f0f7c24 */ /* 0x000fcc000f8e0206 */
[----:B0-----:R-:W-:-:S04]  /*ebe0*/  @P1 IMAD R14, R19, R21, R12 ;  /* 0x00000015130e1224 */ /* 0x001fc800078e020c */
[----:B------:R-:W-:-:S05]  /*ebf0*/  IMAD R14, R5, UR5, R14 ;  /* 0x00000005050e7c24 */ /* 0x000fca000f8e020e */
[----:B------:R-:W-:Y:S02]  /*ec00*/  SEL R9, R15, R14, !P1 ;  /* 0x0000000e0f097207 */ /* 0x000fe40004800000 */
[----:B------:R-:W-:-:S07]  /*ec10*/  SEL R7, R14, R15, !P1 ;  /* 0x0000000f0e077207 */ /* 0x000fce0004800000 */
.L_x_394:
[----:B------:R-:W-:Y:S05]  /*ec20*/  BSYNC B1 ;  /* 0x0000000000017941 */ /* 0x000fea0003800000 */
.L_x_393:
[----:B------:R-:W-:-:S13]  /*ec30*/  LOP3.LUT P1, RZ, R4, 0xff, RZ, 0xc0, !PT ;  /* 0x000000ff04ff7812 */ /* 0x000fda000782c0ff */
[----:B------:R-:W-:Y:S05]  /*ec40*/  @P1 BRA `(.L_x_397) ;  /* 0xfffffff4003c1947 */ /* 0x000fea000383ffff */
[----:B------:R-:W-:Y:S05]  /*ec50*/  BSYNC B0 ;  /* 0x0000000000007941 */ /* 0x000fea0003800000 */
.L_x_385:
[----:B------:R-:W-:-:S03]  /*ec60*/  UMOV UR4, 0xffffffff ;  /* 0xffffffff00047882 */ /* 0x000fc60000000000 */
[----:B------:R-:W-:Y:S05]  /*ec70*/  BRA.DIV UR4, `(.L_x_398) ;  /* 0x0000000a04c87947 */ /* 0x000fea000b800000 */
[----:B------:R-:W-:-:S13]  /*ec80*/  ELECT P6, URZ, PT ;  /* 0x00000000003f782f */ /* 0x000fda00038c0000 */
.L_x_424:
[----:B------:R-:W-:Y:S04]  /*ec90*/  BSSY B0, `(.L_x_399) ;  /* 0x0000097000007945 */ /* 0x000fe80003800000 */
[----:B------:R-:W-:Y:S05]  /*eca0*/  @!P6 BRA `(.L_x_400) ;  /* 0x000000080054e947 */ /* 0x000fea0003800000 */
[----:B------:R-:W-:-:S04]  /*ecb0*/  LOP3.LUT R2, R2, 0x2, RZ, 0xfc, !PT ;  /* 0x0000000202027812 */ /* 0x000fc800078efcff */
[----:B------:R-:W-:-:S13]  /*ecc0*/  ISETP.NE.AND P0, PT, R2, 0x3, PT ;  /* 0x000000030200780c */ /* 0x000fda0003f05270 */
[----:B------:R-:W-:Y:S05]  /*ecd0*/  @!P0 BRA `(.L_x_401) ;  /* 0x0000000000048947 */ /* 0x000fea0003800000 */
[----:B------:R-:W-:Y:S01]  /*ece0*/  BPT.TRAP 0x1 ;  /* 0x000000040000795c */ /* 0x000fe20000300000 */
.L_x_401:
[----:B------:R-:W0:Y:S01]  /*ecf0*/  S2R R5, SR_CgaCtaId ;  /* 0x0000000000057919 */ /* 0x000e220000008800 */
[----:B------:R-:W-:Y:S02]  /*ed00*/  MOV R2, 0x400 ;  /* 0x0000040000027802 */ /* 0x000fe40000000f00 */
[----:B------:R-:W-:Y:S02]  /*ed10*/  SHF.L.U32 R4, R3, 0x1f, RZ ;  /* 0x0000001f03047819 */ /* 0x000fe400000006ff */
[----:B0-----:R-:W-:-:S05]  /*ed20*/  LEA R5, R5, R2, 0x18 ;  /* 0x0000000205057211 */ /* 0x001fca00078ec0ff */
[----:B------:R-:W-:-:S04]  /*ed30*/  VIADD R5, R5, 0x80 ;  /* 0x0000008005057836 */ /* 0x000fc80000000000 */
[C---:B------:R-:W-:Y:S02]  /*ed40*/  IMAD R7, R0.reuse, 0x8, R5 ;  /* 0x0000000800077824 */ /* 0x040fe400078e0205 */
[----:B------:R-:W-:Y:S02]  /*ed50*/  VIADD R0, R0, 0x1 ;  /* 0x0000000100007836 */ /* 0x000fe40000000000 */
[----:B------:R-:W0:Y:S03]  /*ed60*/  SYNCS.PHASECHK.TRANS64.TRYWAIT P0, [R7+URZ], R4 ;  /* 0x00000004070075a7 */ /* 0x000e26000800017f */
[----:B------:R-:W-:-:S04]  /*ed70*/  ISETP.NE.AND P1, PT, R0, 0x10, PT ;  /* 0x000000100000780c */ /* 0x000fc80003f25270 */
[----:B------:R-:W-:Y:S02]  /*ed80*/  SEL R2, RZ, 0x1, P1 ;  /* 0x00000001ff027807 */ /* 0x000fe40000800000 */
[----:B------:R-:W-:Y:S02]  /*ed90*/  SEL R0, R0, RZ, P1 ;  /* 0x000000ff00007207 */ /* 0x000fe40000800000 */
[----:B------:R-:W-:-:S03]  /*eda0*/  LOP3.LUT R9, R3, R2, RZ, 0x3c, !PT ;  /* 0x0000000203097212 */ /* 0x000fc600078e3cff */
[----:B------:R-:W-:Y:S01]  /*edb0*/  IMAD R6, R0, 0x8, R5 ;  /* 0x0000000800067824 */ /* 0x000fe200078e0205 */
[----:B------:R-:W-:Y:S01]  /*edc0*/  SHF.L.U32 R3, R9, 0x1f, RZ ;  /* 0x0000001f09037819 */ /* 0x000fe200000006ff */
[----:B0-----:R-:W-:Y:S06]  /*edd0*/  @!P0 BRA `(.L_x_402) ;  /* 0x0000000800908947 */ /* 0x001fec0003800000 */
.L_x_425:
[----:B------:R-:W1:Y:S01]  /*ede0*/  SYNCS.PHASECHK.TRANS64.TRYWAIT P0, [R6+URZ], R3 ;  /* 0x00000003060075a7 */ /* 0x000e62000800017f */
[----:B------:R-:W-:-:S05]  /*edf0*/  VIADD R0, R0, 0x1 ;  /* 0x0000000100007836 */ /* 0x000fca0000000000 */
[----:B------:R-:W-:-:S04]  /*ee00*/  ISETP.NE.AND P1, PT, R0, 0x10, PT ;  /* 0x000000100000780c */ /* 0x000fc80003f25270 */
[----:B------:R-:W-:Y:S02]  /*ee10*/  SEL R2, RZ, 0x1, P1 ;  /* 0x00000001ff027807 */ /* 0x000fe40000800000 */
[----:B------:R-:W-:Y:S02]  /*ee20*/  SEL R0, R0, RZ, P1 ;  /* 0x000000ff00007207 */ /* 0x000fe40000800000 */
[----:B------:R-:W-:-:S03]  /*ee30*/  LOP3.LUT R9, R9, R2, RZ, 0x3c, !PT ;  /* 0x0000000209097212 */ /* 0x000fc600078e3cff */
[----:B0-----:R-:W-:Y:S01]  /*ee40*/  IMAD R7, R0, 0x8, R5 ;  /* 0x0000000800077824 */ /* 0x001fe200078e0205 */
[----:B------:R-:W-:Y:S01]  /*ee50*/  SHF.L.U32 R4, R9, 0x1f, RZ ;  /* 0x0000001f09047819 */ /* 0x000fe200000006ff */
[----:B-1----:R-:W-:Y:S06]  /*ee60*/  @!P0 BRA `(.L_x_403) ;  /* 0x0000000800808947 */ /* 0x002fec0003800000 */
.L_x_426:
        /* <DEDUP_REMOVED lines=9> */
.L_x_427:
        /* <DEDUP_REMOVED lines=9> */
.L_x_428:
        /* <DEDUP_REMOVED lines=9> */
.L_x_429:
        /* <DEDUP_REMOVED lines=9> */
.L_x_430:
        /* <DEDUP_REMOVED lines=9> */
.L_x_431:
        /* <DEDUP_REMOVED lines=9> */
.L_x_432:
        /* <DEDUP_REMOVED lines=9> */
.L_x_433:
        /* <DEDUP_REMOVED lines=9> */
.L_x_434:
        /* <DEDUP_REMOVED lines=9> */
.L_x_435:
        /* <DEDUP_REMOVED lines=9> */
.L_x_436:
        /* <DEDUP_REMOVED lines=9> */
.L_x_437:
        /* <DEDUP_REMOVED lines=9> */
.L_x_438:
[----:B------:R-:W1:Y:S01]  /*f530*/  SYNCS.PHASECHK.TRANS64.TRYWAIT P0, [R7+URZ], R4 ;  /* 0x00000004070075a7 */ /* 0x000e62000800017f */
[----:B------:R-:W-:-:S05]  /*f540*/  VIADD R0, R0, 0x1 ;  /* 0x0000000100007836 */ /* 0x000fca0000000000 */
[----:B------:R-:W-:-:S04]  /*f550*/  ISETP.NE.AND P1, PT, R0, 0x10, PT ;  /* 0x000000100000780c */ /* 0x000fc80003f25270 */
[----:B------:R-:W-:Y:S02]  /*f560*/  SEL R2, RZ, 0x1, P1 ;  /* 0x00000001ff027807 */ /* 0x000fe40000800000 */
[----:B------:R-:W-:Y:S02]  /*f570*/  SEL R0, R0, RZ, P1 ;  /* 0x000000ff00007207 */ /* 0x000fe40000800000 */
[----:B------:R-:W-:Y:S01]  /*f580*/  LOP3.LUT R2, R9, R2, RZ, 0x3c, !PT ;  /* 0x0000000209027212 */ /* 0x000fe200078e3cff */
[----:B-1----:R-:W-:Y:S06]  /*f590*/  @!P0 BRA `(.L_x_416) ;  /* 0x0000000400b88947 */ /* 0x002fec0003800000 */
.L_x_439:
[----:B------:R-:W-:Y:S01]  /*f5a0*/  IMAD R5, R0, 0x8, R5 ;  /* 0x0000000800057824 */ /* 0x000fe200078e0205 */
[----:B------:R-:W-:-:S07]  /*f5b0*/  SHF.L.U32 R0, R2, 0x1f, RZ ;  /* 0x0000001f02007819 */ /* 0x000fce00000006ff */
.L_x_417:
[----:B--2---:R2:W3:Y:S02]  /*f5c0*/  SYNCS.PHASECHK.TRANS64.TRYWAIT P0, [R5+URZ], R0 ;  /* 0x00000000050075a7 */ /* 0x0044e4000800017f */
[----:B---3--:R-:W-:Y:S05]  /*f5d0*/  @!P0 NANOSLEEP.SYNCS 0x989680 ;  /* 0x009896800000895d */ /* 0x008fea0003900000 */
[----:B------:R-:W3:Y:S02]  /*f5e0*/  @!P0 SYNCS.PHASECHK.TRANS64 P0, [R5+URZ], R0 ;  /* 0x00000000050085a7 */ /* 0x000ee4000800007f */
[----:B---3--:R-:W-:Y:S05]  /*f5f0*/  @!P0 BRA `(.L_x_417) ;  /* 0xfffffffc00f08947 */ /* 0x008fea000383ffff */
.L_x_400:
[----:B------:R-:W-:Y:S05]  /*f600*/  BSYNC B0 ;  /* 0x0000000000007941 */ /* 0x000fea0003800000 */
.L_x_399:
[----:B------:R-:W-:Y:S05]  /*f610*/  EXIT ;  /* 0x000000000000794d */ /* 0x000fea0003800000 */
.L_x_18:
[----:B---3--:R3:W4:Y:S02]  /*f620*/  SYNCS.PHASECHK.TRANS64.TRYWAIT P1, [R3+URZ], R0 ;  /* 0x00000000030075a7 */ /* 0x008724000802017f */
[----:B----4-:R-:W-:Y:S05]  /*f630*/  @!P1 NANOSLEEP.SYNCS 0x989680 ;  /* 0x009896800000995d */ /* 0x010fea0003900000 */
[----:B------:R-:W4:Y:S02]  /*f640*/  @!P1 SYNCS.PHASECHK.TRANS64 P1, [R3+URZ], R0 ;  /* 0x00000000030095a7 */ /* 0x000f24000802007f */
[----:B----4-:R-:W-:Y:S05]  /*f650*/  @!P1 BRA `(.L_x_18) ;  /* 0xfffffffc00f09947 */ /* 0x010fea000383ffff */
[----:B------:R-:W-:Y:S05]  /*f660*/  BRA `(.L_x_17) ;  /* 0xffffff1c005c7947 */ /* 0x000fea000383ffff */
.L_x_23:
[----:B-1----:R-:W-:-:S04]  /*f670*/  IMAD.U32 R5, RZ, RZ, UR4 ;  /* 0x00000004ff057e24 */ /* 0x002fc8000f8e00ff */
[----:B------:R1:W2:Y:S03]  /*f680*/  SYNCS.PHASECHK.TRANS64.TRYWAIT P1, [R5+URZ], R4 ;  /* 0x00000004050075a7 */ /* 0x0002a6000802017f */
[----:B--2---:R-:W-:Y:S05]  /*f690*/  @!P1 NANOSLEEP.SYNCS 0x989680 ;  /* 0x009896800000995d */ /* 0x004fea0003900000 */
[----:B------:R-:W2:Y:S02]  /*f6a0*/  @!P1 SYNCS.PHASECHK.TRANS64 P1, [R5+URZ], R4 ;  /* 0x00000004050095a7 */ /* 0x000ea4000802007f */
[----:B--2---:R-:W-:Y:S05]  /*f6b0*/  @!P1 BRA `(.L_x_23) ;  /* 0xfffffffc00ec9947 */ /* 0x004fea000383ffff */
[----:B------:R-:W-:Y:S05]  /*f6c0*/  BRA `(.L_x_22) ;  /* 0xffffff2400d47947 */ /* 0x000fea000383ffff */
.L_x_386:
[----:B------:R-:W-:Y:S01]  /*f6d0*/  BSSY B1, `(.L_x_418) ;  /* 0x0000006000017945 */ /* 0x000fe20003800000 */
[----:B------:R-:W-:-:S07]  /*f6e0*/  IMAD.MOV.U32 R15, RZ, RZ, -0x1 ;  /* 0xffffffffff0f7424 */ /* 0x000fce00078e00ff */
[----:B------:R-:W-:Y:S05]  /*f6f0*/  WARPSYNC.COLLECTIVE R15, `(.L_x_419) ;  /* 0x000000000f0c7348 */ /* 0x000fea0003c00000 */
[----:B------:R-:W-:Y:S02]  /*f700*/  ELECT P6, UR62, PT ;  /* 0x00000000003e782f */ /* 0x000fe400038c0000 */
[----:B------:R-:W-:Y:S01]  /*f710*/  MOV R14, UR62 ;  /* 0x0000003e000e7c02 */ /* 0x000fe20008000f00 */
[----:B------:R-:W-:Y:S10]  /*f720*/  ENDCOLLECTIVE ;  /* 0x000000000000791b */ /* 0x000ff40003800000 */
.L_x_419:
[----:B------:R-:W-:Y:S05]  /*f730*/  BSYNC B1 ;  /* 0x0000000000017941 */ /* 0x000fea0003800000 */
.L_x_418:
[----:B------:R-:W-:Y:S05]  /*f740*/  BRA `(.L_x_420) ;  /* 0xffffffe800887947 */ /* 0x000fea000383ffff */
.L_x_389:
[----:B0-----:R0:W1:Y:S02]  /*f750*/  SYNCS.PHASECHK.TRANS64.TRYWAIT P1, [R12+URZ+0x80], R7 ;  /* 0x000080070c0075a7 */ /* 0x001064000802017f */
[----:B-1----:R-:W-:Y:S05]  /*f760*/  @!P1 NANOSLEEP.SYNCS 0x989680 ;  /* 0x009896800000995d */ /* 0x002fea0003900000 */
[----:B------:R-:W1:Y:S02]  /*f770*/  @!P1 SYNCS.PHASECHK.TRANS64 P1, [R12+URZ+0x80], R7 ;  /* 0x000080070c0095a7 */ /* 0x000e64000802007f */
[----:B-1----:R-:W-:Y:S05]  /*f780*/  @!P1 BRA `(.L_x_389) ;  /* 0xfffffffc00f09947 */ /* 0x002fea000383ffff */
[----:B------:R-:W-:Y:S05]  /*f790*/  BRA `(.L_x_421) ;  /* 0xffffffe800bc7947 */ /* 0x000fea000383ffff */
.L_x_398:
[----:B------:R-:W-:Y:S01]  /*f7a0*/  BSSY B0, `(.L_x_422) ;  /* 0x0000006000007945 */ /* 0x000fe20003800000 */
[----:B------:R-:W-:-:S07]  /*f7b0*/  IMAD.MOV.U32 R15, RZ, RZ, -0x1 ;  /* 0xffffffffff0f7424 */ /* 0x000fce00078e00ff */
[----:B------:R-:W-:Y:S05]  /*f7c0*/  WARPSYNC.COLLECTIVE R15, `(.L_x_423) ;  /* 0x000000000f0c7348 */ /* 0x000fea0003c00000 */
[----:B------:R-:W-:Y:S02]  /*f7d0*/  ELECT P6, UR62, PT ;  /* 0x00000000003e782f */ /* 0x000fe400038c0000 */
[----:B------:R-:W-:Y:S01]  /*f7e0*/  MOV R14, UR62 ;  /* 0x0000003e000e7c02 */ /* 0x000fe20008000f00 */
[----:B------:R-:W-:Y:S10]  /*f7f0*/  ENDCOLLECTIVE ;  /* 0x000000000000791b */ /* 0x000ff40003800000 */
.L_x_423:
[----:B------:R-:W-:Y:S05]  /*f800*/  BSYNC B0 ;  /* 0x0000000000007941 */ /* 0x000fea0003800000 */
.L_x_422:
[----:B------:R-:W-:Y:S05]  /*f810*/  BRA `(.L_x_424) ;  /* 0xfffffff4001c7947 */ /* 0x000fea000383ffff */
.L_x_402:
[----:B0-----:R0:W1:Y:S02]  /*f820*/  SYNCS.PHASECHK.TRANS64.TRYWAIT P0, [R7+URZ], R4 ;  /* 0x00000004070075a7 */ /* 0x001064000800017f */
[----:B-1----:R-:W-:Y:S05]  /*f830*/  @!P0 NANOSLEEP.SYNCS 0x989680 ;  /* 0x009896800000895d */ /* 0x002fea0003900000 */
[----:B------:R-:W1:Y:S02]  /*f840*/  @!P0 SYNCS.PHASECHK.TRANS64 P0, [R7+URZ], R4 ;  /* 0x00000004070085a7 */ /* 0x000e64000800007f */
[----:B-1----:R-:W-:Y:S05]  /*f850*/  @!P0 BRA `(.L_x_402) ;  /* 0xfffffffc00f08947 */ /* 0x002fea000383ffff */
[----:B------:R-:W-:Y:S05]  /*f860*/  BRA `(.L_x_425) ;  /* 0xfffffff4005c7947 */ /* 0x000fea000383ffff */
.L_x_403:
[----:B0-----:R0:W1:Y:S02]  /*f870*/  SYNCS.PHASECHK.TRANS64.TRYWAIT P0, [R6+URZ], R3 ;  /* 0x00000003060075a7 */ /* 0x001064000800017f */
[----:B-1----:R-:W-:Y:S05]  /*f880*/  @!P0 NANOSLEEP.SYNCS 0x989680 ;  /* 0x009896800000895d */ /* 0x002fea0003900000 */
[----:B------:R-:W1:Y:S02]  /*f890*/  @!P0 SYNCS.PHASECHK.TRANS64 P0, [R6+URZ], R3 ;  /* 0x00000003060085a7 */ /* 0x000e64000800007f */
[----:B-1----:R-:W-:Y:S05]  /*f8a0*/  @!P0 BRA `(.L_x_403) ;  /* 0xfffffffc00f08947 */ /* 0x002fea000383ffff */
[----:B------:R-:W-:Y:S05]  /*f8b0*/  BRA `(.L_x_426) ;  /* 0xfffffff4006c7947 */ /* 0x000fea000383ffff */
.L_x_404:
[----:B0-----:R0:W1:Y:S02]  /*f8c0*/  SYNCS.PHASECHK.TRANS64.TRYWAIT P0, [R7+URZ], R4 ;  /* 0x00000004070075a7 */ /* 0x001064000800017f */
[----:B-1----:R-:W-:Y:S05]  /*f8d0*/  @!P0 NANOSLEEP.SYNCS 0x989680 ;  /* 0x009896800000895d */ /* 0x002fea0003900000 */
[----:B------:R-:W1:Y:S02]  /*f8e0*/  @!P0 SYNCS.PHASECHK.TRANS64 P0, [R7+URZ], R4 ;  /* 0x00000004070085a7 */ /* 0x000e64000800007f */
[----:B-1----:R-:W-:Y:S05]  /*f8f0*/  @!P0 BRA `(.L_x_404) ;  /* 0xfffffffc00f08947 */ /* 0x002fea000383ffff */
[----:B------:R-:W-:Y:S05]  /*f900*/  BRA `(.L_x_427) ;  /* 0xfffffff4007c7947 */ /* 0x000fea000383ffff */
.L_x_405:
[----:B0-----:R0:W1:Y:S02]  /*f910*/  SYNCS.PHASECHK.TRANS64.TRYWAIT P0, [R6+URZ], R3 ;  /* 0x00000003060075a7 */ /* 0x001064000800017f */
[----:B-1----:R-:W-:Y:S05]  /*f920*/  @!P0 NANOSLEEP.SYNCS 0x989680 ;  /* 0x009896800000895d */ /* 0x002fea0003900000 */
[----:B------:R-:W1:Y:S02]  /*f930*/  @!P0 SYNCS.PHASECHK.TRANS64 P0, [R6+URZ], R3 ;  /* 0x00000003060085a7 */ /* 0x000e64000800007f */
[----:B-1----:R-:W-:Y:S05]  /*f940*/  @!P0 BRA `(.L_x_405) ;  /* 0xfffffffc00f08947 */ /* 0x002fea000383ffff */
[----:B------:R-:W-:Y:S05]  /*f950*/  BRA `(.L_x_428) ;  /* 0xfffffff4008c7947 */ /* 0x000fea000383ffff */
.L_x_406:
[----:B0-----:R0:W1:Y:S02]  /*f960*/  SYNCS.PHASECHK.TRANS64.TRYWAIT P0, [R7+URZ], R4 ;  /* 0x00000004070075a7 */ /* 0x001064000800017f */
[----:B-1----:R-:W-:Y:S05]  /*f970*/  @!P0 NANOSLEEP.SYNCS 0x989680 ;  /* 0x009896800000895d */ /* 0x002fea0003900000 */
[----:B------:R-:W1:Y:S02]  /*f980*/  @!P0 SYNCS.PHASECHK.TRANS64 P0, [R7+URZ], R4 ;  /* 0x00000004070085a7 */ /* 0x000e64000800007f */
[----:B-1----:R-:W-:Y:S05]  /*f990*/  @!P0 BRA `(.L_x_406) ;  /* 0xfffffffc00f08947 */ /* 0x002fea000383ffff */
[----:B------:R-:W-:Y:S05]  /*f9a0*/  BRA `(.L_x_429) ;  /* 0xfffffff4009c7947 */ /* 0x000fea000383ffff */
.L_x_407:
[----:B0-----:R0:W1:Y:S02]  /*f9b0*/  SYNCS.PHASECHK.TRANS64.TRYWAIT P0, [R6+URZ], R3 ;  /* 0x00000003060075a7 */ /* 0x001064000800017f */
[----:B-1----:R-:W-:Y:S05]  /*f9c0*/  @!P0 NANOSLEEP.SYNCS 0x989680 ;  /* 0x009896800000895d */ /* 0x002fea0003900000 */
[----:B------:R-:W1:Y:S02]  /*f9d0*/  @!P0 SYNCS.PHASECHK.TRANS64 P0, [R6+URZ], R3 ;  /* 0x00000003060085a7 */ /* 0x000e64000800007f */
[----:B-1----:R-:W-:Y:S05]  /*f9e0*/  @!P0 BRA `(.L_x_407) ;  /* 0xfffffffc00f08947 */ /* 0x002fea000383ffff */
[----:B------:R-:W-:Y:S05]  /*f9f0*/  BRA `(.L_x_430) ;  /* 0xfffffff400ac7947 */ /* 0x000fea000383ffff */
.L_x_408:
[----:B0-----:R0:W1:Y:S02]  /*fa00*/  SYNCS.PHASECHK.TRANS64.TRYWAIT P0, [R7+URZ], R4 ;  /* 0x00000004070075a7 */ /* 0x001064000800017f */
[----:B-1----:R-:W-:Y:S05]  /*fa10*/  @!P0 NANOSLEEP.SYNCS 0x989680 ;  /* 0x009896800000895d */ /* 0x002fea0003900000 */
[----:B------:R-:W1:Y:S02]  /*fa20*/  @!P0 SYNCS.PHASECHK.TRANS64 P0, [R7+URZ], R4 ;  /* 0x00000004070085a7 */ /* 0x000e64000800007f */
[----:B-1----:R-:W-:Y:S05]  /*fa30*/  @!P0 BRA `(.L_x_408) ;  /* 0xfffffffc00f08947 */ /* 0x002fea000383ffff */
[----:B------:R-:W-:Y:S05]  /*fa40*/  BRA `(.L_x_431) ;  /* 0xfffffff400bc7947 */ /* 0x000fea000383ffff */
.L_x_409:
[----:B0-----:R0:W1:Y:S02]  /*fa50*/  SYNCS.PHASECHK.TRANS64.TRYWAIT P0, [R6+URZ], R3 ;  /* 0x00000003060075a7 */ /* 0x001064000800017f */
[----:B-1----:R-:W-:Y:S05]  /*fa60*/  @!P0 NANOSLEEP.SYNCS 0x989680 ;  /* 0x009896800000895d */ /* 0x002fea0003900000 */
[----:B------:R-:W1:Y:S02]  /*fa70*/  @!P0 SYNCS.PHASECHK.TRANS64 P0, [R6+URZ], R3 ;  /* 0x00000003060085a7 */ /* 0x000e64000800007f */
[----:B-1----:R-:W-:Y:S05]  /*fa80*/  @!P0 BRA `(.L_x_409) ;  /* 0xfffffffc00f08947 */ /* 0x002fea000383ffff */
[----:B------:R-:W-:Y:S05]  /*fa90*/  BRA `(.L_x_432) ;  /* 0xfffffff400cc7947 */ /* 0x000fea000383ffff */
.L_x_410:
[----:B0-----:R0:W1:Y:S02]  /*faa0*/  SYNCS.PHASECHK.TRANS64.TRYWAIT P0, [R7+URZ], R4 ;  /* 0x00000004070075a7 */ /* 0x001064000800017f */
[----:B-1----:R-:W-:Y:S05]  /*fab0*/  @!P0 NANOSLEEP.SYNCS 0x989680 ;  /* 0x009896800000895d */ /* 0x002fea0003900000 */
[----:B------:R-:W1:Y:S02]  /*fac0*/  @!P0 SYNCS.PHASECHK.TRANS64 P0, [R7+URZ], R4 ;  /* 0x00000004070085a7 */ /* 0x000e64000800007f */
[----:B-1----:R-:W-:Y:S05]  /*fad0*/  @!P0 BRA `(.L_x_410) ;  /* 0xfffffffc00f08947 */ /* 0x002fea000383ffff */
[----:B------:R-:W-:Y:S05]  /*fae0*/  BRA `(.L_x_433) ;  /* 0xfffffff400dc7947 */ /* 0x000fea000383ffff */
.L_x_411:
[----:B0-----:R0:W1:Y:S02]  /*faf0*/  SYNCS.PHASECHK.TRANS64.TRYWAIT P0, [R6+URZ], R3 ;  /* 0x00000003060075a7 */ /* 0x001064000800017f */
[----:B-1----:R-:W-:Y:S05]  /*fb00*/  @!P0 NANOSLEEP.SYNCS 0x989680 ;  /* 0x009896800000895d */ /* 0x002fea0003900000 */
[----:B------:R-:W1:Y:S02]  /*fb10*/  @!P0 SYNCS.PHASECHK.TRANS64 P0, [R6+URZ], R3 ;  /* 0x00000003060085a7 */ /* 0x000e64000800007f */
[----:B-1----:R-:W-:Y:S05]  /*fb20*/  @!P0 BRA `(.L_x_411) ;  /* 0xfffffffc00f08947 */ /* 0x002fea000383ffff */
[----:B------:R-:W-:Y:S05]  /*fb30*/  BRA `(.L_x_434) ;  /* 0xfffffff400ec7947 */ /* 0x000fea000383ffff */
.L_x_412:
[----:B0-----:R0:W1:Y:S02]  /*fb40*/  SYNCS.PHASECHK.TRANS64.TRYWAIT P0, [R7+URZ], R4 ;  /* 0x00000004070075a7 */ /* 0x001064000800017f */
[----:B-1----:R-:W-:Y:S05]  /*fb50*/  @!P0 NANOSLEEP.SYNCS 0x989680 ;  /* 0x009896800000895d */ /* 0x002fea0003900000 */
[----:B------:R-:W1:Y:S02]  /*fb60*/  @!P0 SYNCS.PHASECHK.TRANS64 P0, [R7+URZ], R4 ;  /* 0x00000004070085a7 */ /* 0x000e64000800007f */
[----:B-1----:R-:W-:Y:S05]  /*fb70*/  @!P0 BRA `(.L_x_412) ;  /* 0xfffffffc00f08947 */ /* 0x002fea000383ffff */
[----:B------:R-:W-:Y:S05]  /*fb80*/  BRA `(.L_x_435) ;  /* 0xfffffff400fc7947 */ /* 0x000fea000383ffff */
.L_x_413:
[----:B0-----:R0:W1:Y:S02]  /*fb90*/  SYNCS.PHASECHK.TRANS64.TRYWAIT P0, [R6+URZ], R3 ;  /* 0x00000003060075a7 */ /* 0x001064000800017f */
[----:B-1----:R-:W-:Y:S05]  /*fba0*/  @!P0 NANOSLEEP.SYNCS 0x989680 ;  /* 0x009896800000895d */ /* 0x002fea0003900000 */
[----:B------:R-:W1:Y:S02]  /*fbb0*/  @!P0 SYNCS.PHASECHK.TRANS64 P0, [R6+URZ], R3 ;  /* 0x00000003060085a7 */ /* 0x000e64000800007f */
[----:B-1----:R-:W-:Y:S05]  /*fbc0*/  @!P0 BRA `(.L_x_413) ;  /* 0xfffffffc00f08947 */ /* 0x002fea000383ffff */
[----:B------:R-:W-:Y:S05]  /*fbd0*/  BRA `(.L_x_436) ;  /* 0xfffffff8000c7947 */ /* 0x000fea000383ffff */
.L_x_414:
[----:B0-----:R0:W1:Y:S02]  /*fbe0*/  SYNCS.PHASECHK.TRANS64.TRYWAIT P0, [R7+URZ], R4 ;  /* 0x00000004070075a7 */ /* 0x001064000800017f */
[----:B-1----:R-:W-:Y:S05]  /*fbf0*/  @!P0 NANOSLEEP.SYNCS 0x989680 ;  /* 0x009896800000895d */ /* 0x002fea0003900000 */
[----:B------:R-:W1:Y:S02]  /*fc00*/  @!P0 SYNCS.PHASECHK.TRANS64 P0, [R7+URZ], R4 ;  /* 0x00000004070085a7 */ /* 0x000e64000800007f */
[----:B-1----:R-:W-:Y:S05]  /*fc10*/  @!P0 BRA `(.L_x_414) ;  /* 0xfffffffc00f08947 */ /* 0x002fea000383ffff */
[----:B------:R-:W-:Y:S05]  /*fc20*/  BRA `(.L_x_437) ;  /* 0xfffffff8001c7947 */ /* 0x000fea000383ffff */
.L_x_415:
[----:B0-----:R0:W1:Y:S02]  /*fc30*/  SYNCS.PHASECHK.TRANS64.TRYWAIT P0, [R6+URZ], R3 ;  /* 0x00000003060075a7 */ /* 0x001064000800017f */
[----:B-1----:R-:W-:Y:S05]  /*fc40*/  @!P0 NANOSLEEP.SYNCS 0x989680 ;  /* 0x009896800000895d */ /* 0x002fea0003900000 */
[----:B------:R-:W1:Y:S02]  /*fc50*/  @!P0 SYNCS.PHASECHK.TRANS64 P0, [R6+URZ], R3 ;  /* 0x00000003060085a7 */ /* 0x000e64000800007f */
[----:B-1----:R-:W-:Y:S05]  /*fc60*/  @!P0 BRA `(.L_x_415) ;  /* 0xfffffffc00f08947 */ /* 0x002fea000383ffff */
[----:B------:R-:W-:Y:S05]  /*fc70*/  BRA `(.L_x_438) ;  /* 0xfffffff8002c7947 */ /* 0x000fea000383ffff */
.L_x_416:
[----:B-1----:R1:W2:Y:S02]  /*fc80*/  SYNCS.PHASECHK.TRANS64.TRYWAIT P0, [R7+URZ], R4 ;  /* 0x00000004070075a7 */ /* 0x0022a4000800017f */
[----:B--2---:R-:W-:Y:S05]  /*fc90*/  @!P0 NANOSLEEP.SYNCS 0x989680 ;  /* 0x009896800000895d */ /* 0x004fea0003900000 */
[----:B------:R-:W2:Y:S02]  /*fca0*/  @!P0 SYNCS.PHASECHK.TRANS64 P0, [R7+URZ], R4 ;  /* 0x00000004070085a7 */ /* 0x000ea4000800007f */
[----:B--2---:R-:W-:Y:S05]  /*fcb0*/  @!P0 BRA `(.L_x_416) ;  /* 0xfffffffc00f08947 */ /* 0x004fea000383ffff */
[----:B------:R-:W-:Y:S05]  /*fcc0*/  BRA `(.L_x_439) ;  /* 0xfffffff800347947 */ /* 0x000fea000383ffff */
.L_x_440:
[----:B------:R-:W-:-:S00]  /*fcd0*/  BRA `(.L_x_440) ;  /* 0xfffffffc00fc7947 */ /* 0x000fc0000383ffff */
[----:B------:R-:W-:-:S00]  /*fce0*/  NOP ;  /* 0x0000000000007918 */ /* 0x000fc00000000000 */
        /* <DEDUP_REMOVED lines=9> */
.L_x_441:


//--------------------- .nv.global.init           --------------------------
	.section	.nv.global.init,"aw",@progbits
.nv.global.init:
	.type		$str$22,@object
	.size		$str$22,($str$23 - $str$22)
$str$22:
        /*0000*/ 	.byte	0x6b, 0x5f, 0x74, 0x69, 0x6c, 0x65, 0x5f, 0x63, 0x6f, 0x75, 0x6e, 0x74, 0x20, 0x3e, 0x3d, 0x20
        /*0010*/ 	.byte	0x31, 0x00
	.type		$str$23,@object
	.size		$str$23,(__unnamed_1 - $str$23)
$str$23:
        /*0012*/ 	.byte	0x2f, 0x74, 0x6d, 0x70, 0x2f, 0x63, 0x75, 0x74, 0x6c, 0x61, 0x73, 0x73, 0x5f, 0x73, 0x77, 0x65
        /*0022*/ 	.byte	0x65, 0x70, 0x5f, 0x73, 0x72, 0x63, 0x2f, 0x69, 0x6e, 0x63, 0x6c, 0x75, 0x64, 0x65, 0x2f, 0x63
        /*0032*/ 	.byte	0x75, 0x74, 0x6c, 0x61, 0x73, 0x73, 0x2f, 0x67, 0x65, 0x6d, 0x6d, 0x2f, 0x63, 0x6f, 0x6c, 0x6c
        /*0042*/ 	.byte	0x65, 0x63, 0x74, 0x69, 0x76, 0x65, 0x2f, 0x73, 0x6d, 0x39, 0x30, 0x5f, 0x6d, 0x6d, 0x61, 0x5f
        /*0052*/ 	.byte	0x74, 0x6d, 0x61, 0x5f, 0x67, 0x6d, 0x6d, 0x61, 0x5f, 0x73, 0x73, 0x5f, 0x77, 0x61, 0x72, 0x70
        /*0062*/ 	.byte	0x73, 0x70, 0x65, 0x63, 0x69, 0x61, 0x6c, 0x69, 0x7a, 0x65, 0x64, 0x2e, 0x68, 0x70, 0x70, 0x00
	.type		__unnamed_1,@object
	.size		__unnamed_1,(.L_0 - __unnamed_1)
__unnamed_1:
        /*0072*/ 	.byte	0x76, 0x6f, 0x69, 0x64, 0x20, 0x63, 0x75, 0x74, 0x6c, 0x61, 0x73, 0x73, 0x3a, 0x3a, 0x67, 0x65
        /* <DEDUP_REMOVED lines=179> */
        /*0bb2*/ 	.byte	0x65, 0x3a, 0x3a, 0x69, 0x64, 0x65, 0x6e, 0x74, 0x69, 0x74, 0x79, 0x5d, 0x00
.L_0:


//--------------------- .nv.shared._ZN7cutlass13device_kernelINS_4gemm6kernel13GemmUniversalIN4cute5tupleIJiiiiEEENS1_10collective13CollectiveMmaINS1_34MainloopSm90TmaGmmaWarpSpecializedILi16ENS5_IJNS4_1CILi1EEESB_SB_EEENS1_35KernelTmaWarpSpecializedCooperativeEEENS5_IJNSA_ILi256EEENSA_ILi176EEENSA_ILi16EEEEEENS_6half_tENS5_IJlSB_lEEESJ_SK_NS4_8TiledMMAINS4_8MMA_AtomIJNS4_4SM904GMMA25MMA_64x16x16_F32F16F16_SSILNSO_5MajorE0ELSQ_0ELNSO_7ScaleInE1ELSR_1EEEEEENS4_6LayoutINS5_IJNSA_ILi2EEESB_SB_EEENS5_IJSB_NSA_ILi0EEESX_EEEEENS5_IJNS4_10UnderscoreES10_S10_EEEEENS4_13SM90_TMA_LOADENS4_14ComposedLayoutINS4_7SwizzleILi1ELi4ELi3EEENS4_18smem_ptr_flag_bitsILi16EEENSU_INS5_IJNSA_ILi8EEESH_EEENS5_IJSH_SB_EEEEEEEvNS4_8identityES13_S1D_vS1E_EENS_8epilogue10collective6detail29Sm90TmaWarpSpecializedAdapterINS1H_15DefaultEpilogueISJ_SK_SK_NS1G_6thread17LinearCombinationISJ_Li1EffLNS1L_9ScaleType4KindE0ELNS_15FloatRoundStyleE2ESJ_EENS1_15EpilogueDefaultEEEEEvvEEEEvNT_6ParamsE --------------------------
	.section	.nv.shared._ZN7cutlass13device_kernelINS_4gemm6kernel13GemmUniversalIN4cute5tupleIJiiiiEEENS1_10collective13CollectiveMmaINS1_34MainloopSm90TmaGmmaWarpSpecializedILi16ENS5_IJNS4_1CILi1EEESB_SB_EEENS1_35KernelTmaWarpSpecializedCooperativeEEENS5_IJNSA_ILi256EEENSA_ILi176EEENSA_ILi16EEEEEENS_6half_tENS5_IJlSB_lEEESJ_SK_NS4_8TiledMMAINS4_8MMA_AtomIJNS4_4SM904GMMA25MMA_64x16x16_F32F16F16_SSILNSO_5MajorE0ELSQ_0ELNSO_7ScaleInE1ELSR_1EEEEEENS4_6LayoutINS5_IJNSA_ILi2EEESB_SB_EEENS5_IJSB_NSA_ILi0EEESX_EEEEENS5_IJNS4_10UnderscoreES10_S10_EEEEENS4_13SM90_TMA_LOADENS4_14ComposedLayoutINS4_7SwizzleILi1ELi4ELi3EEENS4_18smem_ptr_flag_bitsILi16EEENSU_INS5_IJNSA_ILi8EEESH_EEENS5_IJSH_SB_EEEEEEEvNS4_8identityES13_S1D_vS1E_EENS_8epilogue10collective6detail29Sm90TmaWarpSpecializedAdapterINS1H_15DefaultEpilogueISJ_SK_SK_NS1G_6thread17LinearCombinationISJ_Li1EffLNS1L_9ScaleType4KindE0ELNS_15FloatRoundStyleE2ESJ_EENS1_15EpilogueDefaultEEEEEvvEEEEvNT_6ParamsE,"aw",@nobits
	.sectionflags	@""
	.align	16
	.zero		1024


//--------------------- .nv.shared.reserved.0     --------------------------
	.section	.nv.shared.reserved.0,"aw",@nobits
	.weak		__nv_reservedSMEM_offset_0_alias
	.size		__nv_reservedSMEM_offset_0_alias, 0, 0
	.other		__nv_reservedSMEM_offset_0_alias,@"STO_CUDA_RESERVED_SHARED STV_DEFAULT"
__nv_reservedSMEM_offset_0_alias:
	.zero		0


//--------------------- .nv.global                --------------------------
	.section	.nv.global,"aw",@nobits
.nv.global:
	.type		_ZN40_INTERNAL_d383158b_4_k_cu_6c011e40_163414cute1_E,@object
	.size		_ZN40_INTERNAL_d383158b_4_k_cu_6c011e40_163414cute1_E,(_ZN40_INTERNAL_d383158b_4_k_cu_6c011e40_163414cuda3std3__45__cpo6cbeginE - _ZN40_INTERNAL_d383158b_4_k_cu_6c011e40_163414cute1_E)
_ZN40_INTERNAL_d383158b_4_k_cu_6c011e40_163414cute1_E:
	.zero		1
	.type		_ZN40_INTERNAL_d383158b_4_k_cu_6c011e40_163414cuda3std3__45__cpo6cbeginE,@object
	.size		_ZN40_INTERNAL_d383158b_4_k_cu_6c011e40_163414cuda3std3__45__cpo6cbeginE,(_ZN40_INTERNAL_d383158b_4_k_cu_6c011e40_163414cuda3std3__48in_placeE - _ZN40_INTERNAL_d383158b_4_k_cu_6c011e40_163414cuda3std3__45__cpo6cbeginE)
_ZN40_INTERNAL_d383158b_4_k_cu_6c011e40_163414cuda3std3__45__cpo6cbeginE:
	.zero		1
	.type		_ZN40_INTERNAL_d383158b_4_k_cu_6c011e40_163414cuda3std3__48in_placeE,@object
	.size		_ZN40_INTERNAL_d383158b_4_k_cu_6c011e40_163414cuda3std3__48in_placeE,(_ZN40_INTERNAL_d383158b_4_k_cu_6c011e40_163414cuda3std6ranges3__45__cpo9iter_moveE - _ZN40_INTERNAL_d383158b_4_k_cu_6c011e40_163414cuda3std3__48in_placeE)
_ZN40_INTERNAL_d383158b_4_k_cu_6c011e40_163414cuda3std3__48in_placeE:
	.zero		1
	.type		_ZN40_INTERNAL_d383158b_4_k_cu_6c011e40_163414cuda3std6ranges3__45__cpo9iter_moveE,@object
	.size		_ZN40_INTERNAL_d383158b_4_k_cu_6c011e40_163414cuda3std6ranges3__45__cpo9iter_moveE,(_ZN40_INTERNAL_d383158b_4_k_cu_6c011e40_163414cuda3std3__45__cpo5beginE - _ZN40_INTERNAL_d383158b_4_k_cu_6c011e40_163414cuda3std6ranges3__45__cpo9iter_moveE)
_ZN40_INTERNAL_d383158b_4_k_cu_6c011e40_163414cuda3std6ranges3__45__cpo9iter_moveE:
	.zero		1
	.type		_ZN40_INTERNAL_d383158b_4_k_cu_6c011e40_163414cuda3std3__45__cpo5beginE,@object
	.size		_ZN40_INTERNAL_d383158b_4_k_cu_6c011e40_163414cuda3std3__45__cpo5beginE,(_ZN40_INTERNAL_d383158b_4_k_cu_6c011e40_163414cuda3std3__442_GLOBAL__N__d383158b_4_k_cu_6c011e40_163416ignoreE - _ZN40_INTERNAL_d383158b_4_k_cu_6c011e40_163414cuda3std3__45__cpo5beginE)
_ZN40_INTERNAL_d383158b_4_k_cu_6c011e40_163414cuda3std3__45__cpo5beginE:
	.zero		1
	.type		_ZN40_INTERNAL_d383158b_4_k_cu_6c011e40_163414cuda3std3__442_GLOBAL__N__d383158b_4_k_cu_6c011e40_163416ignoreE,@object
	.size		_ZN40_INTERNAL_d383158b_4_k_cu_6c011e40_163414cuda3std3__442_GLOBAL__N__d383158b_4_k_cu_6c011e40_163416ignoreE,(_ZN40_INTERNAL_d383158b_4_k_cu_6c011e40_163414cute7productE - _ZN40_INTERNAL_d383158b_4_k_cu_6c011e40_163414cuda3std3__442_GLOBAL__N__d383158b_4_k_cu_6c011e40_163416ignoreE)
_ZN40_INTERNAL_d383158b_4_k_cu_6c011e40_163414cuda3std3__442_GLOBAL__N__d383158b_4_k_cu_6c011e40_163416ignoreE:
	.zero		1
	.type		_ZN40_INTERNAL_d383158b_4_k_cu_6c011e40_163414cute7productE,@object
	.size		_ZN40_INTERNAL_d383158b_4_k_cu_6c011e40_163414cute7productE,(_ZN40_INTERNAL_d383158b_4_k_cu_6c011e40_163414cuda3std3__45__cpo3endE - _ZN40_INTERNAL_d383158b_4_k_cu_6c011e40_163414cute7productE)
_ZN40_INTERNAL_d383158b_4_k_cu_6c011e40_163414cute7productE:
	.zero		1
	.type		_ZN40_INTERNAL_d383158b_4_k_cu_6c011e40_163414cuda3std3__45__cpo3endE,@object
	.size		_ZN40_INTERNAL_d383158b_4_k_cu_6c011e40_163414cuda3std3__45__cpo3endE,(_ZN40_INTERNAL_d383158b_4_k_cu_6c011e40_163414cuda3std3__419piecewise_constructE - _ZN40_INTERNAL_d383158b_4_k_cu_6c011e40_163414cuda3std3__45__cpo3endE)
_ZN40_INTERNAL_d383158b_4_k_cu_6c011e40_163414cuda3std3__45__cpo3endE:
	.zero		1
	.type		_ZN40_INTERNAL_d383158b_4_k_cu_6c011e40_163414cuda3std3__419piecewise_constructE,@object
	.size		_ZN40_INTERNAL_d383158b_4_k_cu_6c011e40_163414cuda3std3__419piecewise_constructE,(_ZN40_INTERNAL_d383158b_4_k_cu_6c011e40_163414cuda3std3__45__cpo4cendE - _ZN40_INTERNAL_d383158b_4_k_cu_6c011e40_163414cuda3std3__419piecewise_constructE)
_ZN40_INTERNAL_d383158b_4_k_cu_6c011e40_163414cuda3std3__419piecewise_constructE:
	.zero		1
	.type		_ZN40_INTERNAL_d383158b_4_k_cu_6c011e40_163414cuda3std3__45__cpo4cendE,@object
	.size		_ZN40_INTERNAL_d383158b_4_k_cu_6c011e40_163414cuda3std3__45__cpo4cendE,(_ZN40_INTERNAL_d383158b_4_k_cu_6c011e40_163414cuda3std6ranges3__45__cpo4swapE - _ZN40_INTERNAL_d383158b_4_k_cu_6c011e40_163414cuda3std3__45__cpo4cendE)
_ZN40_INTERNAL_d383158b_4_k_cu_6c011e40_163414cuda3std3__45__cpo4cendE:
	.zero		1
	.type		_ZN40_INTERNAL_d383158b_4_k_cu_6c011e40_163414cuda3std6ranges3__45__cpo4swapE,@object
	.size		_ZN40_INTERNAL_d383158b_4_k_cu_6c011e40_163414cuda3std6ranges3__45__cpo4swapE,(.L_8 - _ZN40_INTERNAL_d383158b_4_k_cu_6c011e40_163414cuda3std6ranges3__45__cpo4swapE)
_ZN40_INTERNAL_d383158b_4_k_cu_6c011e40_163414cuda3std6ranges3__45__cpo4swapE:
	.zero		1
.L_8:


//--------------------- .nv.constant0._ZN7cutlass13device_kernelINS_4gemm6kernel13GemmUniversalIN4cute5tupleIJiiiiEEENS1_10collective13CollectiveMmaINS1_34MainloopSm90TmaGmmaWarpSpecializedILi16ENS5_IJNS4_1CILi1EEESB_SB_EEENS1_35KernelTmaWarpSpecializedCooperativeEEENS5_IJNSA_ILi256EEENSA_ILi176EEENSA_ILi16EEEEEENS_6half_tENS5_IJlSB_lEEESJ_SK_NS4_8TiledMMAINS4_8MMA_AtomIJNS4_4SM904GMMA25MMA_64x16x16_F32F16F16_SSILNSO_5MajorE0ELSQ_0ELNSO_7ScaleInE1ELSR_1EEEEEENS4_6LayoutINS5_IJNSA_ILi2EEESB_SB_EEENS5_IJSB_NSA_ILi0EEESX_EEEEENS5_IJNS4_10UnderscoreES10_S10_EEEEENS4_13SM90_TMA_LOADENS4_14ComposedLayoutINS4_7SwizzleILi1ELi4ELi3EEENS4_18smem_ptr_flag_bitsILi16EEENSU_INS5_IJNSA_ILi8EEESH_EEENS5_IJSH_SB_EEEEEEEvNS4_8identityES13_S1D_vS1E_EENS_8epilogue10collective6detail29Sm90TmaWarpSpecializedAdapterINS1H_15DefaultEpilogueISJ_SK_SK_NS1G_6thread17LinearCombinationISJ_Li1EffLNS1L_9ScaleType4KindE0ELNS_15FloatRoundStyleE2ESJ_EENS1_15EpilogueDefaultEEEEEvvEEEEvNT_6ParamsE --------------------------
	.section	.nv.constant0._ZN7cutlass13device_kernelINS_4gemm6kernel13GemmUniversalIN4cute5tupleIJiiiiEEENS1_10collective13CollectiveMmaINS1_34MainloopSm90TmaGmmaWarpSpecializedILi16ENS5_IJNS4_1CILi1EEESB_SB_EEENS1_35KernelTmaWarpSpecializedCooperativeEEENS5_IJNSA_ILi256EEENSA_ILi176EEENSA_ILi16EEEEEENS_6half_tENS5_IJlSB_lEEESJ_SK_NS4_8TiledMMAINS4_8MMA_AtomIJNS4_4SM904GMMA25MMA_64x16x16_F32F16F16_SSILNSO_5MajorE0ELSQ_0ELNSO_7ScaleInE1ELSR_1EEEEEENS4_6LayoutINS5_IJNSA_ILi2EEESB_SB_EEENS5_IJSB_NSA_ILi0EEESX_EEEEENS5_IJNS4_10UnderscoreES10_S10_EEEEENS4_13SM90_TMA_LOADENS4_14ComposedLayoutINS4_7SwizzleILi1ELi4ELi3EEENS4_18smem_ptr_flag_bitsILi16EEENSU_INS5_IJNSA_ILi8EEESH_EEENS5_IJSH_SB_EEEEEEEvNS4_8identityES13_S1D_vS1E_EENS_8epilogue10collective6detail29Sm90TmaWarpSpecializedAdapterINS1H_15DefaultEpilogueISJ_SK_SK_NS1G_6thread17LinearCombinationISJ_Li1EffLNS1L_9ScaleType4KindE0ELNS_15FloatRoundStyleE2ESJ_EENS1_15EpilogueDefaultEEEEEvvEEEEvNT_6ParamsE,"a",@progbits
	.sectionflags	@""
	.align	4
.nv.constant0._ZN7cutlass13device_kernelINS_4gemm6kernel13GemmUniversalIN4cute5tupleIJiiiiEEENS1_10collective13CollectiveMmaINS1_34MainloopSm90TmaGmmaWarpSpecializedILi16ENS5_IJNS4_1CILi1EEESB_SB_EEENS1_35KernelTmaWarpSpecializedCooperativeEEENS5_IJNSA_ILi256EEENSA_ILi176EEENSA_ILi16EEEEEENS_6half_tENS5_IJlSB_lEEESJ_SK_NS4_8TiledMMAINS4_8MMA_AtomIJNS4_4SM904GMMA25MMA_64x16x16_F32F16F16_SSILNSO_5MajorE0ELSQ_0ELNSO_7ScaleInE1ELSR_1EEEEEENS4_6LayoutINS5_IJNSA_ILi2EEESB_SB_EEENS5_IJSB_NSA_ILi0EEESX_EEEEENS5_IJNS4_10UnderscoreES10_S10_EEEEENS4_13SM90_TMA_LOADENS4_14ComposedLayoutINS4_7SwizzleILi1ELi4ELi3EEENS4_18smem_ptr_flag_bitsILi16EEENSU_INS5_IJNSA_ILi8EEESH_EEENS5_IJSH_SB_EEEEEEEvNS4_8identityES13_S1D_vS1E_EENS_8epilogue10collective6detail29Sm90TmaWarpSpecializedAdapterINS1H_15DefaultEpilogueISJ_SK_SK_NS1G_6thread17LinearCombinationISJ_Li1EffLNS1L_9ScaleType4KindE0ELNS_15FloatRoundStyleE2ESJ_EENS1_15EpilogueDefaultEEEEEvvEEEEvNT_6ParamsE:
	.zero		1664


//--------------------- SYMBOLS --------------------------

	.type		.nv.reservedSmem.offset0,@object
	.size		.nv.reservedSmem.offset0,0x4
	.type		__assertfail,@function
